//
// Generated by NVIDIA NVVM Compiler
//
// Compiler Build ID: CL-36424714
// Cuda compilation tools, release 13.0, V13.0.88
// Based on NVVM 20.0.0
//

.version 9.0
.target sm_100
.address_size 64

	// .globl	_Z15updateParticlesPdS_S_S_S_S_S_iS_S_ii
.global .align 4 .b8 precalc_xorwow_matrix[102400];
.global .align 4 .b8 precalc_xorwow_offset_matrix[102400];
.global .align 4 .b8 mrg32k3aM1[2304];
.global .align 4 .b8 mrg32k3aM2[2304];
.global .align 4 .b8 mrg32k3aM1SubSeq[2016];
.global .align 4 .b8 mrg32k3aM2SubSeq[2016];
.global .align 4 .b8 mrg32k3aM1Seq[2304];
.global .align 4 .b8 mrg32k3aM2Seq[2304];
.const .align 8 .b8 __cr_lgamma_table[72];
.const .align 8 .f64 w_d;
.const .align 8 .f64 c1_d;
.const .align 8 .f64 c2_d;
.const .align 8 .f64 max_pos_d;
.const .align 8 .f64 min_pos_d;
.const .align 8 .f64 max_v_d;
.const .align 4 .u32 max_iter_d;
.const .align 4 .u32 particle_cnt_d;
.const .align 4 .u32 tile_size;
.const .align 4 .u32 tile_size2;
// _ZZ15updateParticlesPdS_S_S_S_S_S_iS_S_iiE9queue_num has been demoted
.extern .shared .align 16 .b8 shared_mem[];
.extern .shared .align 16 .b8 shared_data[];

.visible .entry _Z15updateParticlesPdS_S_S_S_S_S_iS_S_ii(
	.param .u64 .ptr .align 1 _Z15updateParticlesPdS_S_S_S_S_S_iS_S_ii_param_0,
	.param .u64 .ptr .align 1 _Z15updateParticlesPdS_S_S_S_S_S_iS_S_ii_param_1,
	.param .u64 .ptr .align 1 _Z15updateParticlesPdS_S_S_S_S_S_iS_S_ii_param_2,
	.param .u64 .ptr .align 1 _Z15updateParticlesPdS_S_S_S_S_S_iS_S_ii_param_3,
	.param .u64 .ptr .align 1 _Z15updateParticlesPdS_S_S_S_S_S_iS_S_ii_param_4,
	.param .u64 .ptr .align 1 _Z15updateParticlesPdS_S_S_S_S_S_iS_S_ii_param_5,
	.param .u64 .ptr .align 1 _Z15updateParticlesPdS_S_S_S_S_S_iS_S_ii_param_6,
	.param .u32 _Z15updateParticlesPdS_S_S_S_S_S_iS_S_ii_param_7,
	.param .u64 .ptr .align 1 _Z15updateParticlesPdS_S_S_S_S_S_iS_S_ii_param_8,
	.param .u64 .ptr .align 1 _Z15updateParticlesPdS_S_S_S_S_S_iS_S_ii_param_9,
	.param .u32 _Z15updateParticlesPdS_S_S_S_S_S_iS_S_ii_param_10,
	.param .u32 _Z15updateParticlesPdS_S_S_S_S_S_iS_S_ii_param_11
)
{
	.reg .pred 	%p<45>;
	.reg .b32 	%r<353>;
	.reg .b64 	%rd<153>;
	.reg .b64 	%fd<202>;
	// demoted variable
	.shared .align 4 .u32 _ZZ15updateParticlesPdS_S_S_S_S_S_iS_S_iiE9queue_num;
	ld.param.u64 	%rd13, [_Z15updateParticlesPdS_S_S_S_S_S_iS_S_ii_param_0];
	ld.param.u64 	%rd8, [_Z15updateParticlesPdS_S_S_S_S_S_iS_S_ii_param_1];
	ld.param.u64 	%rd14, [_Z15updateParticlesPdS_S_S_S_S_S_iS_S_ii_param_3];
	ld.param.u64 	%rd15, [_Z15updateParticlesPdS_S_S_S_S_S_iS_S_ii_param_6];
	ld.param.u32 	%r103, [_Z15updateParticlesPdS_S_S_S_S_S_iS_S_ii_param_7];
	ld.param.u64 	%rd11, [_Z15updateParticlesPdS_S_S_S_S_S_iS_S_ii_param_8];
	ld.param.u32 	%r104, [_Z15updateParticlesPdS_S_S_S_S_S_iS_S_ii_param_10];
	ld.param.u32 	%r105, [_Z15updateParticlesPdS_S_S_S_S_S_iS_S_ii_param_11];
	cvta.to.global.u64 	%rd1, %rd14;
	cvta.to.global.u64 	%rd2, %rd13;
	cvta.to.global.u64 	%rd3, %rd15;
	mov.u32 	%r1, %tid.x;
	setp.ne.s32 	%p1, %r1, 0;
	@%p1 bra 	$L__BB0_2;
	mov.b32 	%r106, 0;
	st.shared.u32 	[_ZZ15updateParticlesPdS_S_S_S_S_S_iS_S_iiE9queue_num], %r106;
	mov.b64 	%rd16, -4476578029606273024;
	st.shared.u64 	[shared_mem], %rd16;
$L__BB0_2:
	bar.sync 	0;
	mov.u32 	%r2, %ctaid.x;
	mul.lo.s32 	%r3, %r104, %r2;
	mul.lo.s32 	%r4, %r104, %r103;
	mul.lo.s32 	%r5, %r105, %r1;
	add.s32 	%r6, %r5, %r105;
	min.s32 	%r7, %r6, %r4;
	setp.ge.s32 	%p2, %r5, %r7;
	@%p2 bra 	$L__BB0_7;
	ld.const.u32 	%r8, [particle_cnt_d];
	ld.const.f64 	%fd1, [c2_d];
	ld.const.f64 	%fd2, [max_v_d];
	neg.f64 	%fd3, %fd2;
	ld.const.f64 	%fd4, [max_pos_d];
	sub.s32 	%r316, %r5, %r7;
	cvta.to.global.u64 	%rd4, %rd8;
	cvta.to.global.u64 	%rd5, %rd11;
	mov.u32 	%r317, %r5;
$L__BB0_4:
	div.s32 	%r107, %r317, %r103;
	add.s32 	%r12, %r107, %r3;
	setp.ge.s32 	%p3, %r12, %r8;
	@%p3 bra 	$L__BB0_6;
	rem.s32 	%r108, %r317, %r103;
	mad.lo.s32 	%r109, %r12, %r103, %r108;
	// begin inline asm
	mov.u64 	%rd17, %clock64;
	// end inline asm
	cvt.s64.s32 	%rd18, %r109;
	add.s64 	%rd19, %rd17, %rd18;
	cvt.u32.u64 	%r110, %rd19;
	xor.b32  	%r111, %r110, -1429050551;
	mul.lo.s32 	%r112, %r111, 1099087573;
	{ .reg .b32 tmp; mov.b64 {tmp, %r113}, %rd19; }
	xor.b32  	%r114, %r113, -136515619;
	mul.lo.s32 	%r115, %r114, -1703105765;
	add.s32 	%r116, %r112, %r115;
	add.s32 	%r117, %r116, 6615241;
	add.s32 	%r118, %r112, 123456789;
	xor.b32  	%r119, %r112, 362436069;
	add.s32 	%r120, %r115, 521288629;
	xor.b32  	%r121, %r115, 88675123;
	add.s32 	%r122, %r112, 5783321;
	shr.u32 	%r123, %r118, 2;
	xor.b32  	%r124, %r123, %r118;
	shl.b32 	%r125, %r122, 4;
	shl.b32 	%r126, %r124, 1;
	xor.b32  	%r127, %r125, %r126;
	xor.b32  	%r128, %r127, %r122;
	xor.b32  	%r129, %r128, %r124;
	add.s32 	%r130, %r117, %r129;
	add.s32 	%r131, %r130, 362437;
	shr.u32 	%r132, %r119, 2;
	xor.b32  	%r133, %r132, %r119;
	shl.b32 	%r134, %r129, 4;
	shl.b32 	%r135, %r133, 1;
	xor.b32  	%r136, %r135, %r134;
	xor.b32  	%r137, %r136, %r133;
	xor.b32  	%r138, %r137, %r129;
	add.s32 	%r139, %r117, %r138;
	add.s32 	%r140, %r139, 724874;
	cvt.u64.u32 	%rd20, %r131;
	mul.wide.u32 	%rd21, %r140, 2097152;
	xor.b64  	%rd22, %rd21, %rd20;
	cvt.rn.f64.u64 	%fd32, %rd22;
	fma.rn.f64 	%fd33, %fd32, 0d3CA0000000000000, 0d3C90000000000000;
	shr.u32 	%r141, %r120, 2;
	xor.b32  	%r142, %r141, %r120;
	shl.b32 	%r143, %r138, 4;
	shl.b32 	%r144, %r142, 1;
	xor.b32  	%r145, %r144, %r143;
	xor.b32  	%r146, %r145, %r142;
	xor.b32  	%r147, %r146, %r138;
	add.s32 	%r148, %r117, %r147;
	add.s32 	%r149, %r148, 1087311;
	shr.u32 	%r150, %r121, 2;
	xor.b32  	%r151, %r150, %r121;
	shl.b32 	%r152, %r147, 4;
	shl.b32 	%r153, %r151, 1;
	xor.b32  	%r154, %r153, %r152;
	xor.b32  	%r155, %r154, %r151;
	xor.b32  	%r156, %r155, %r147;
	add.s32 	%r157, %r117, %r156;
	add.s32 	%r158, %r157, 1449748;
	cvt.u64.u32 	%rd23, %r149;
	mul.wide.u32 	%rd24, %r158, 2097152;
	xor.b64  	%rd25, %rd24, %rd23;
	cvt.rn.f64.u64 	%fd34, %rd25;
	fma.rn.f64 	%fd35, %fd34, 0d3CA0000000000000, 0d3C90000000000000;
	mul.wide.s32 	%rd26, %r109, 8;
	add.s64 	%rd27, %rd4, %rd26;
	ld.global.f64 	%fd36, [%rd27];
	ld.const.f64 	%fd37, [w_d];
	ld.const.f64 	%fd38, [c1_d];
	mul.f64 	%fd39, %fd38, %fd33;
	add.s64 	%rd28, %rd1, %rd26;
	ld.global.f64 	%fd40, [%rd28];
	add.s64 	%rd29, %rd2, %rd26;
	ld.global.f64 	%fd41, [%rd29];
	sub.f64 	%fd42, %fd40, %fd41;
	mul.f64 	%fd43, %fd42, %fd39;
	fma.rn.f64 	%fd44, %fd37, %fd36, %fd43;
	mul.f64 	%fd45, %fd1, %fd35;
	mul.wide.s32 	%rd30, %r108, 8;
	add.s64 	%rd31, %rd5, %rd30;
	ld.global.f64 	%fd46, [%rd31];
	sub.f64 	%fd47, %fd46, %fd41;
	fma.rn.f64 	%fd48, %fd47, %fd45, %fd44;
	setp.lt.f64 	%p4, %fd48, %fd2;
	selp.f64 	%fd49, %fd48, %fd2, %p4;
	max.f64 	%fd50, %fd49, %fd3;
	add.f64 	%fd51, %fd41, %fd50;
	setp.lt.f64 	%p5, %fd51, %fd4;
	selp.f64 	%fd52, %fd51, %fd4, %p5;
	ld.const.f64 	%fd53, [min_pos_d];
	max.f64 	%fd54, %fd52, %fd53;
	st.global.f64 	[%rd29], %fd54;
	st.global.f64 	[%rd27], %fd50;
$L__BB0_6:
	add.s32 	%r317, %r317, 1;
	add.s32 	%r316, %r316, 1;
	setp.ne.s32 	%p6, %r316, 0;
	@%p6 bra 	$L__BB0_4;
$L__BB0_7:
	shl.b32 	%r159, %r104, 3;
	mov.u32 	%r160, shared_mem;
	add.s32 	%r15, %r160, %r159;
	bar.sync 	0;
	rem.s32 	%r161, %r6, %r103;
	setp.ne.s32 	%p7, %r161, 0;
	@%p7 bra 	$L__BB0_30;
	setp.ge.s32 	%p8, %r5, %r7;
	add.s32 	%r162, %r5, %r103;
	min.s32 	%r16, %r162, %r4;
	mov.f64 	%fd192, 0d0000000000000000;
	@%p8 bra 	$L__BB0_21;
	sub.s32 	%r17, %r7, %r5;
	and.b32  	%r18, %r17, 7;
	sub.s32 	%r163, %r5, %r7;
	setp.gt.u32 	%p9, %r163, -8;
	mov.f64 	%fd192, 0d0000000000000000;
	mov.u32 	%r321, %r5;
	@%p9 bra 	$L__BB0_13;
	add.s32 	%r319, %r5, 3;
	and.b32  	%r164, %r17, -8;
	neg.s32 	%r318, %r164;
	mov.f64 	%fd192, 0d0000000000000000;
$L__BB0_11:
	.pragma "nounroll";
	add.s32 	%r165, %r319, -3;
	div.s32 	%r166, %r165, %r103;
	mul.lo.s32 	%r167, %r166, %r103;
	sub.s32 	%r168, %r165, %r167;
	add.s32 	%r169, %r166, %r3;
	mad.lo.s32 	%r170, %r169, %r103, %r168;
	mul.wide.s32 	%rd32, %r170, 8;
	add.s64 	%rd33, %rd2, %rd32;
	ld.global.f64 	%fd59, [%rd33];
	add.f64 	%fd60, %fd59, 0dBFE999999999999A;
	fma.rn.f64 	%fd61, %fd59, %fd60, 0dC0C3880000000000;
	fma.rn.f64 	%fd62, %fd59, %fd61, 0d40BF400000000000;
	abs.f64 	%fd63, %fd62;
	add.f64 	%fd64, %fd192, %fd63;
	add.s32 	%r171, %r319, -2;
	div.s32 	%r172, %r171, %r103;
	mul.lo.s32 	%r173, %r172, %r103;
	sub.s32 	%r174, %r171, %r173;
	add.s32 	%r175, %r172, %r3;
	mad.lo.s32 	%r176, %r175, %r103, %r174;
	mul.wide.s32 	%rd34, %r176, 8;
	add.s64 	%rd35, %rd2, %rd34;
	ld.global.f64 	%fd65, [%rd35];
	add.f64 	%fd66, %fd65, 0dBFE999999999999A;
	fma.rn.f64 	%fd67, %fd65, %fd66, 0dC0C3880000000000;
	fma.rn.f64 	%fd68, %fd65, %fd67, 0d40BF400000000000;
	abs.f64 	%fd69, %fd68;
	add.f64 	%fd70, %fd64, %fd69;
	add.s32 	%r177, %r319, -1;
	div.s32 	%r178, %r177, %r103;
	mul.lo.s32 	%r179, %r178, %r103;
	sub.s32 	%r180, %r177, %r179;
	add.s32 	%r181, %r178, %r3;
	mad.lo.s32 	%r182, %r181, %r103, %r180;
	mul.wide.s32 	%rd36, %r182, 8;
	add.s64 	%rd37, %rd2, %rd36;
	ld.global.f64 	%fd71, [%rd37];
	add.f64 	%fd72, %fd71, 0dBFE999999999999A;
	fma.rn.f64 	%fd73, %fd71, %fd72, 0dC0C3880000000000;
	fma.rn.f64 	%fd74, %fd71, %fd73, 0d40BF400000000000;
	abs.f64 	%fd75, %fd74;
	add.f64 	%fd76, %fd70, %fd75;
	add.s32 	%r183, %r319, 4;
	div.s32 	%r184, %r319, %r103;
	mul.lo.s32 	%r185, %r184, %r103;
	sub.s32 	%r186, %r319, %r185;
	add.s32 	%r187, %r184, %r3;
	mad.lo.s32 	%r188, %r187, %r103, %r186;
	mul.wide.s32 	%rd38, %r188, 8;
	add.s64 	%rd39, %rd2, %rd38;
	ld.global.f64 	%fd77, [%rd39];
	add.f64 	%fd78, %fd77, 0dBFE999999999999A;
	fma.rn.f64 	%fd79, %fd77, %fd78, 0dC0C3880000000000;
	fma.rn.f64 	%fd80, %fd77, %fd79, 0d40BF400000000000;
	abs.f64 	%fd81, %fd80;
	add.f64 	%fd82, %fd76, %fd81;
	add.s32 	%r189, %r319, 1;
	div.s32 	%r190, %r189, %r103;
	mul.lo.s32 	%r191, %r190, %r103;
	sub.s32 	%r192, %r189, %r191;
	add.s32 	%r193, %r190, %r3;
	mad.lo.s32 	%r194, %r193, %r103, %r192;
	mul.wide.s32 	%rd40, %r194, 8;
	add.s64 	%rd41, %rd2, %rd40;
	ld.global.f64 	%fd83, [%rd41];
	add.f64 	%fd84, %fd83, 0dBFE999999999999A;
	fma.rn.f64 	%fd85, %fd83, %fd84, 0dC0C3880000000000;
	fma.rn.f64 	%fd86, %fd83, %fd85, 0d40BF400000000000;
	abs.f64 	%fd87, %fd86;
	add.f64 	%fd88, %fd82, %fd87;
	add.s32 	%r195, %r319, 2;
	div.s32 	%r196, %r195, %r103;
	mul.lo.s32 	%r197, %r196, %r103;
	sub.s32 	%r198, %r195, %r197;
	add.s32 	%r199, %r196, %r3;
	mad.lo.s32 	%r200, %r199, %r103, %r198;
	mul.wide.s32 	%rd42, %r200, 8;
	add.s64 	%rd43, %rd2, %rd42;
	ld.global.f64 	%fd89, [%rd43];
	add.f64 	%fd90, %fd89, 0dBFE999999999999A;
	fma.rn.f64 	%fd91, %fd89, %fd90, 0dC0C3880000000000;
	fma.rn.f64 	%fd92, %fd89, %fd91, 0d40BF400000000000;
	abs.f64 	%fd93, %fd92;
	add.f64 	%fd94, %fd88, %fd93;
	add.s32 	%r201, %r319, 3;
	div.s32 	%r202, %r201, %r103;
	mul.lo.s32 	%r203, %r202, %r103;
	sub.s32 	%r204, %r201, %r203;
	add.s32 	%r205, %r202, %r3;
	mad.lo.s32 	%r206, %r205, %r103, %r204;
	mul.wide.s32 	%rd44, %r206, 8;
	add.s64 	%rd45, %rd2, %rd44;
	ld.global.f64 	%fd95, [%rd45];
	add.f64 	%fd96, %fd95, 0dBFE999999999999A;
	fma.rn.f64 	%fd97, %fd95, %fd96, 0dC0C3880000000000;
	fma.rn.f64 	%fd98, %fd95, %fd97, 0d40BF400000000000;
	abs.f64 	%fd99, %fd98;
	add.f64 	%fd100, %fd94, %fd99;
	div.s32 	%r207, %r183, %r103;
	mul.lo.s32 	%r208, %r207, %r103;
	sub.s32 	%r209, %r183, %r208;
	add.s32 	%r210, %r207, %r3;
	mad.lo.s32 	%r211, %r210, %r103, %r209;
	mul.wide.s32 	%rd46, %r211, 8;
	add.s64 	%rd47, %rd2, %rd46;
	ld.global.f64 	%fd101, [%rd47];
	add.f64 	%fd102, %fd101, 0dBFE999999999999A;
	fma.rn.f64 	%fd103, %fd101, %fd102, 0dC0C3880000000000;
	fma.rn.f64 	%fd104, %fd101, %fd103, 0d40BF400000000000;
	abs.f64 	%fd105, %fd104;
	add.f64 	%fd192, %fd100, %fd105;
	add.s32 	%r319, %r319, 8;
	add.s32 	%r318, %r318, 8;
	setp.ne.s32 	%p10, %r318, 0;
	@%p10 bra 	$L__BB0_11;
	add.s32 	%r321, %r319, -3;
$L__BB0_13:
	setp.eq.s32 	%p11, %r18, 0;
	@%p11 bra 	$L__BB0_21;
	and.b32  	%r27, %r17, 3;
	setp.lt.u32 	%p12, %r18, 4;
	@%p12 bra 	$L__BB0_16;
	div.s32 	%r212, %r321, %r103;
	mul.lo.s32 	%r213, %r212, %r103;
	sub.s32 	%r214, %r321, %r213;
	add.s32 	%r215, %r212, %r3;
	mad.lo.s32 	%r216, %r215, %r103, %r214;
	mul.wide.s32 	%rd48, %r216, 8;
	add.s64 	%rd49, %rd2, %rd48;
	ld.global.f64 	%fd107, [%rd49];
	add.f64 	%fd108, %fd107, 0dBFE999999999999A;
	fma.rn.f64 	%fd109, %fd107, %fd108, 0dC0C3880000000000;
	fma.rn.f64 	%fd110, %fd107, %fd109, 0d40BF400000000000;
	abs.f64 	%fd111, %fd110;
	add.f64 	%fd112, %fd192, %fd111;
	add.s32 	%r217, %r321, 1;
	div.s32 	%r218, %r217, %r103;
	mul.lo.s32 	%r219, %r218, %r103;
	sub.s32 	%r220, %r217, %r219;
	add.s32 	%r221, %r218, %r3;
	mad.lo.s32 	%r222, %r221, %r103, %r220;
	mul.wide.s32 	%rd50, %r222, 8;
	add.s64 	%rd51, %rd2, %rd50;
	ld.global.f64 	%fd113, [%rd51];
	add.f64 	%fd114, %fd113, 0dBFE999999999999A;
	fma.rn.f64 	%fd115, %fd113, %fd114, 0dC0C3880000000000;
	fma.rn.f64 	%fd116, %fd113, %fd115, 0d40BF400000000000;
	abs.f64 	%fd117, %fd116;
	add.f64 	%fd118, %fd112, %fd117;
	add.s32 	%r223, %r321, 2;
	div.s32 	%r224, %r223, %r103;
	mul.lo.s32 	%r225, %r224, %r103;
	sub.s32 	%r226, %r223, %r225;
	add.s32 	%r227, %r224, %r3;
	mad.lo.s32 	%r228, %r227, %r103, %r226;
	mul.wide.s32 	%rd52, %r228, 8;
	add.s64 	%rd53, %rd2, %rd52;
	ld.global.f64 	%fd119, [%rd53];
	add.f64 	%fd120, %fd119, 0dBFE999999999999A;
	fma.rn.f64 	%fd121, %fd119, %fd120, 0dC0C3880000000000;
	fma.rn.f64 	%fd122, %fd119, %fd121, 0d40BF400000000000;
	abs.f64 	%fd123, %fd122;
	add.f64 	%fd124, %fd118, %fd123;
	add.s32 	%r229, %r321, 3;
	div.s32 	%r230, %r229, %r103;
	mul.lo.s32 	%r231, %r230, %r103;
	sub.s32 	%r232, %r229, %r231;
	add.s32 	%r233, %r230, %r3;
	mad.lo.s32 	%r234, %r233, %r103, %r232;
	mul.wide.s32 	%rd54, %r234, 8;
	add.s64 	%rd55, %rd2, %rd54;
	ld.global.f64 	%fd125, [%rd55];
	add.f64 	%fd126, %fd125, 0dBFE999999999999A;
	fma.rn.f64 	%fd127, %fd125, %fd126, 0dC0C3880000000000;
	fma.rn.f64 	%fd128, %fd125, %fd127, 0d40BF400000000000;
	abs.f64 	%fd129, %fd128;
	add.f64 	%fd192, %fd124, %fd129;
	add.s32 	%r321, %r321, 4;
$L__BB0_16:
	setp.eq.s32 	%p13, %r27, 0;
	@%p13 bra 	$L__BB0_21;
	setp.eq.s32 	%p14, %r27, 1;
	@%p14 bra 	$L__BB0_19;
	div.s32 	%r235, %r321, %r103;
	mul.lo.s32 	%r236, %r235, %r103;
	sub.s32 	%r237, %r321, %r236;
	add.s32 	%r238, %r235, %r3;
	mad.lo.s32 	%r239, %r238, %r103, %r237;
	mul.wide.s32 	%rd56, %r239, 8;
	add.s64 	%rd57, %rd2, %rd56;
	ld.global.f64 	%fd131, [%rd57];
	add.f64 	%fd132, %fd131, 0dBFE999999999999A;
	fma.rn.f64 	%fd133, %fd131, %fd132, 0dC0C3880000000000;
	fma.rn.f64 	%fd134, %fd131, %fd133, 0d40BF400000000000;
	abs.f64 	%fd135, %fd134;
	add.f64 	%fd136, %fd192, %fd135;
	add.s32 	%r240, %r321, 1;
	div.s32 	%r241, %r240, %r103;
	mul.lo.s32 	%r242, %r241, %r103;
	sub.s32 	%r243, %r240, %r242;
	add.s32 	%r244, %r241, %r3;
	mad.lo.s32 	%r245, %r244, %r103, %r243;
	mul.wide.s32 	%rd58, %r245, 8;
	add.s64 	%rd59, %rd2, %rd58;
	ld.global.f64 	%fd137, [%rd59];
	add.f64 	%fd138, %fd137, 0dBFE999999999999A;
	fma.rn.f64 	%fd139, %fd137, %fd138, 0dC0C3880000000000;
	fma.rn.f64 	%fd140, %fd137, %fd139, 0d40BF400000000000;
	abs.f64 	%fd141, %fd140;
	add.f64 	%fd192, %fd136, %fd141;
	add.s32 	%r321, %r321, 2;
$L__BB0_19:
	and.b32  	%r246, %r17, 1;
	setp.eq.b32 	%p15, %r246, 1;
	not.pred 	%p16, %p15;
	@%p16 bra 	$L__BB0_21;
	div.s32 	%r247, %r321, %r103;
	mul.lo.s32 	%r248, %r247, %r103;
	sub.s32 	%r249, %r321, %r248;
	add.s32 	%r250, %r247, %r3;
	mad.lo.s32 	%r251, %r250, %r103, %r249;
	mul.wide.s32 	%rd60, %r251, 8;
	add.s64 	%rd61, %rd2, %rd60;
	ld.global.f64 	%fd142, [%rd61];
	add.f64 	%fd143, %fd142, 0dBFE999999999999A;
	fma.rn.f64 	%fd144, %fd142, %fd143, 0dC0C3880000000000;
	fma.rn.f64 	%fd145, %fd142, %fd144, 0d40BF400000000000;
	abs.f64 	%fd146, %fd145;
	add.f64 	%fd192, %fd192, %fd146;
$L__BB0_21:
	ld.param.u64 	%rd150, [_Z15updateParticlesPdS_S_S_S_S_S_iS_S_ii_param_4];
	div.s32 	%r252, %r5, %r103;
	add.s32 	%r32, %r252, %r3;
	cvta.to.global.u64 	%rd62, %rd150;
	mul.wide.s32 	%rd63, %r32, 8;
	add.s64 	%rd6, %rd62, %rd63;
	ld.global.f64 	%fd147, [%rd6];
	setp.leu.f64 	%p17, %fd192, %fd147;
	@%p17 bra 	$L__BB0_28;
	st.global.f64 	[%rd6], %fd192;
	setp.ge.s32 	%p18, %r5, %r16;
	@%p18 bra 	$L__BB0_28;
	mul.lo.s32 	%r33, %r32, %r103;
	sub.s32 	%r253, %r16, %r5;
	and.b32  	%r34, %r253, 3;
	setp.eq.s32 	%p19, %r34, 0;
	mov.u32 	%r325, %r5;
	@%p19 bra 	$L__BB0_26;
	neg.s32 	%r323, %r34;
	mov.u32 	%r325, %r5;
$L__BB0_25:
	.pragma "nounroll";
	rem.s32 	%r254, %r325, %r103;
	add.s32 	%r255, %r254, %r33;
	mul.wide.s32 	%rd64, %r255, 8;
	add.s64 	%rd65, %rd2, %rd64;
	ld.global.f64 	%fd148, [%rd65];
	add.s64 	%rd66, %rd1, %rd64;
	st.global.f64 	[%rd66], %fd148;
	add.s32 	%r325, %r325, 1;
	add.s32 	%r323, %r323, 1;
	setp.ne.s32 	%p20, %r323, 0;
	@%p20 bra 	$L__BB0_25;
$L__BB0_26:
	sub.s32 	%r256, %r5, %r16;
	setp.gt.u32 	%p21, %r256, -4;
	@%p21 bra 	$L__BB0_28;
$L__BB0_27:
	rem.s32 	%r257, %r325, %r103;
	add.s32 	%r258, %r257, %r33;
	mul.wide.s32 	%rd67, %r258, 8;
	add.s64 	%rd68, %rd2, %rd67;
	ld.global.f64 	%fd149, [%rd68];
	add.s64 	%rd69, %rd1, %rd67;
	st.global.f64 	[%rd69], %fd149;
	add.s32 	%r259, %r325, 1;
	rem.s32 	%r260, %r259, %r103;
	add.s32 	%r261, %r260, %r33;
	mul.wide.s32 	%rd70, %r261, 8;
	add.s64 	%rd71, %rd2, %rd70;
	ld.global.f64 	%fd150, [%rd71];
	add.s64 	%rd72, %rd1, %rd70;
	st.global.f64 	[%rd72], %fd150;
	add.s32 	%r262, %r325, 2;
	rem.s32 	%r263, %r262, %r103;
	add.s32 	%r264, %r263, %r33;
	mul.wide.s32 	%rd73, %r264, 8;
	add.s64 	%rd74, %rd2, %rd73;
	ld.global.f64 	%fd151, [%rd74];
	add.s64 	%rd75, %rd1, %rd73;
	st.global.f64 	[%rd75], %fd151;
	add.s32 	%r265, %r325, 3;
	rem.s32 	%r266, %r265, %r103;
	add.s32 	%r267, %r266, %r33;
	mul.wide.s32 	%rd76, %r267, 8;
	add.s64 	%rd77, %rd2, %rd76;
	ld.global.f64 	%fd152, [%rd77];
	add.s64 	%rd78, %rd1, %rd76;
	st.global.f64 	[%rd78], %fd152;
	add.s32 	%r325, %r325, 4;
	setp.ne.s32 	%p22, %r325, %r16;
	@%p22 bra 	$L__BB0_27;
$L__BB0_28:
	ld.param.u64 	%rd152, [_Z15updateParticlesPdS_S_S_S_S_S_iS_S_ii_param_9];
	cvta.to.global.u64 	%rd79, %rd152;
	ld.global.f64 	%fd153, [%rd79];
	setp.leu.f64 	%p23, %fd192, %fd153;
	@%p23 bra 	$L__BB0_30;
	atom.shared.add.u32 	%r268, [_ZZ15updateParticlesPdS_S_S_S_S_S_iS_S_iiE9queue_num], 1;
	shl.b32 	%r269, %r268, 3;
	add.s32 	%r271, %r160, %r269;
	st.shared.f64 	[%r271+8], %fd192;
	cvt.rn.f64.s32 	%fd154, %r32;
	add.s32 	%r272, %r15, %r269;
	st.shared.f64 	[%r272+8], %fd154;
$L__BB0_30:
	setp.ne.s32 	%p24, %r1, 0;
	bar.sync 	0;
	@%p24 bra 	$L__BB0_63;
	ld.param.u64 	%rd151, [_Z15updateParticlesPdS_S_S_S_S_S_iS_S_ii_param_5];
	cvta.to.global.u64 	%rd80, %rd151;
	mul.wide.u32 	%rd81, %r2, 8;
	add.s64 	%rd7, %rd80, %rd81;
	mov.b64 	%rd82, -4476578029606273024;
	st.global.u64 	[%rd7], %rd82;
	add.s64 	%rd83, %rd3, %rd81;
	st.global.u64 	[%rd83], %rd82;
	ld.shared.u32 	%r43, [_ZZ15updateParticlesPdS_S_S_S_S_S_iS_S_iiE9queue_num];
	setp.eq.s32 	%p25, %r43, 0;
	@%p25 bra 	$L__BB0_63;
	ld.shared.f64 	%fd194, [shared_mem];
	and.b32  	%r44, %r43, 3;
	setp.lt.u32 	%p26, %r43, 4;
	mov.b32 	%r331, -1;
	mov.b32 	%r340, 1;
	@%p26 bra 	$L__BB0_44;
	add.s32 	%r327, %r160, 16;
	and.b32  	%r280, %r43, -4;
	neg.s32 	%r329, %r280;
	mov.b32 	%r331, -1;
	mov.b32 	%r328, 2;
$L__BB0_34:
	ld.shared.f64 	%fd19, [%r327+-8];
	setp.ltu.f64 	%p27, %fd19, %fd194;
	@%p27 bra 	$L__BB0_36;
	st.shared.f64 	[shared_mem], %fd19;
	add.s32 	%r331, %r328, -1;
	mov.f64 	%fd194, %fd19;
$L__BB0_36:
	ld.shared.f64 	%fd21, [%r327];
	setp.ltu.f64 	%p28, %fd21, %fd194;
	@%p28 bra 	$L__BB0_38;
	st.shared.f64 	[shared_mem], %fd21;
	mov.f64 	%fd194, %fd21;
	mov.u32 	%r331, %r328;
$L__BB0_38:
	ld.shared.f64 	%fd23, [%r327+8];
	setp.ltu.f64 	%p29, %fd23, %fd194;
	@%p29 bra 	$L__BB0_40;
	add.s32 	%r331, %r328, 1;
	st.shared.f64 	[shared_mem], %fd23;
	mov.f64 	%fd194, %fd23;
$L__BB0_40:
	ld.shared.f64 	%fd25, [%r327+16];
	setp.ltu.f64 	%p30, %fd25, %fd194;
	@%p30 bra 	$L__BB0_42;
	add.s32 	%r331, %r328, 2;
	st.shared.f64 	[shared_mem], %fd25;
	mov.f64 	%fd194, %fd25;
$L__BB0_42:
	add.s32 	%r329, %r329, 4;
	add.s32 	%r328, %r328, 4;
	add.s32 	%r327, %r327, 32;
	setp.ne.s32 	%p31, %r329, 0;
	@%p31 bra 	$L__BB0_34;
	add.s32 	%r340, %r328, -1;
$L__BB0_44:
	setp.eq.s32 	%p32, %r44, 0;
	@%p32 bra 	$L__BB0_49;
	shl.b32 	%r281, %r340, 3;
	add.s32 	%r339, %r160, %r281;
	neg.s32 	%r338, %r44;
$L__BB0_46:
	.pragma "nounroll";
	ld.shared.f64 	%fd29, [%r339];
	setp.ltu.f64 	%p33, %fd29, %fd194;
	@%p33 bra 	$L__BB0_48;
	st.shared.f64 	[shared_mem], %fd29;
	mov.f64 	%fd194, %fd29;
	mov.u32 	%r331, %r340;
$L__BB0_48:
	add.s32 	%r340, %r340, 1;
	add.s32 	%r339, %r339, 8;
	add.s32 	%r338, %r338, 1;
	setp.ne.s32 	%p34, %r338, 0;
	@%p34 bra 	$L__BB0_46;
$L__BB0_49:
	setp.eq.s32 	%p35, %r331, -1;
	@%p35 bra 	$L__BB0_63;
	st.global.f64 	[%rd7], %fd194;
	setp.lt.s32 	%p36, %r103, 1;
	@%p36 bra 	$L__BB0_63;
	shl.b32 	%r284, %r331, 3;
	add.s32 	%r285, %r15, %r284;
	ld.shared.f64 	%fd155, [%r285];
	cvt.rzi.s32.f64 	%r75, %fd155;
	mul.lo.s32 	%r76, %r103, %r2;
	add.s32 	%r286, %r103, -1;
	and.b32  	%r77, %r103, 15;
	setp.lt.u32 	%p37, %r286, 15;
	mov.b32 	%r348, 0;
	@%p37 bra 	$L__BB0_54;
	and.b32  	%r348, %r103, 2147483632;
	neg.s32 	%r346, %r348;
	add.s32 	%r345, %r76, 7;
	mov.u32 	%r344, %r75;
$L__BB0_53:
	.pragma "nounroll";
	mul.wide.s32 	%rd84, %r344, 8;
	add.s64 	%rd85, %rd2, %rd84;
	ld.global.f64 	%fd156, [%rd85];
	add.s32 	%r287, %r345, -7;
	mul.wide.u32 	%rd86, %r287, 8;
	add.s64 	%rd87, %rd3, %rd86;
	st.global.f64 	[%rd87], %fd156;
	ld.global.f64 	%fd157, [%rd85+8];
	add.s32 	%r288, %r345, -6;
	mul.wide.u32 	%rd88, %r288, 8;
	add.s64 	%rd89, %rd3, %rd88;
	st.global.f64 	[%rd89], %fd157;
	ld.global.f64 	%fd158, [%rd85+16];
	add.s32 	%r289, %r345, -5;
	mul.wide.u32 	%rd90, %r289, 8;
	add.s64 	%rd91, %rd3, %rd90;
	st.global.f64 	[%rd91], %fd158;
	ld.global.f64 	%fd159, [%rd85+24];
	add.s32 	%r290, %r345, -4;
	mul.wide.u32 	%rd92, %r290, 8;
	add.s64 	%rd93, %rd3, %rd92;
	st.global.f64 	[%rd93], %fd159;
	ld.global.f64 	%fd160, [%rd85+32];
	add.s32 	%r291, %r345, -3;
	mul.wide.u32 	%rd94, %r291, 8;
	add.s64 	%rd95, %rd3, %rd94;
	st.global.f64 	[%rd95], %fd160;
	ld.global.f64 	%fd161, [%rd85+40];
	add.s32 	%r292, %r345, -2;
	mul.wide.u32 	%rd96, %r292, 8;
	add.s64 	%rd97, %rd3, %rd96;
	st.global.f64 	[%rd97], %fd161;
	ld.global.f64 	%fd162, [%rd85+48];
	add.s32 	%r293, %r345, -1;
	mul.wide.u32 	%rd98, %r293, 8;
	add.s64 	%rd99, %rd3, %rd98;
	st.global.f64 	[%rd99], %fd162;
	ld.global.f64 	%fd163, [%rd85+56];
	add.s32 	%r294, %r345, 8;
	mul.wide.u32 	%rd100, %r345, 8;
	add.s64 	%rd101, %rd3, %rd100;
	st.global.f64 	[%rd101], %fd163;
	ld.global.f64 	%fd164, [%rd85+64];
	add.s32 	%r295, %r345, 1;
	mul.wide.u32 	%rd102, %r295, 8;
	add.s64 	%rd103, %rd3, %rd102;
	st.global.f64 	[%rd103], %fd164;
	ld.global.f64 	%fd165, [%rd85+72];
	add.s32 	%r296, %r345, 2;
	mul.wide.u32 	%rd104, %r296, 8;
	add.s64 	%rd105, %rd3, %rd104;
	st.global.f64 	[%rd105], %fd165;
	ld.global.f64 	%fd166, [%rd85+80];
	add.s32 	%r297, %r345, 3;
	mul.wide.u32 	%rd106, %r297, 8;
	add.s64 	%rd107, %rd3, %rd106;
	st.global.f64 	[%rd107], %fd166;
	ld.global.f64 	%fd167, [%rd85+88];
	add.s32 	%r298, %r345, 4;
	mul.wide.u32 	%rd108, %r298, 8;
	add.s64 	%rd109, %rd3, %rd108;
	st.global.f64 	[%rd109], %fd167;
	ld.global.f64 	%fd168, [%rd85+96];
	add.s32 	%r299, %r345, 5;
	mul.wide.u32 	%rd110, %r299, 8;
	add.s64 	%rd111, %rd3, %rd110;
	st.global.f64 	[%rd111], %fd168;
	ld.global.f64 	%fd169, [%rd85+104];
	add.s32 	%r300, %r345, 6;
	mul.wide.u32 	%rd112, %r300, 8;
	add.s64 	%rd113, %rd3, %rd112;
	st.global.f64 	[%rd113], %fd169;
	ld.global.f64 	%fd170, [%rd85+112];
	add.s32 	%r301, %r345, 7;
	mul.wide.u32 	%rd114, %r301, 8;
	add.s64 	%rd115, %rd3, %rd114;
	st.global.f64 	[%rd115], %fd170;
	ld.global.f64 	%fd171, [%rd85+120];
	mul.wide.u32 	%rd116, %r294, 8;
	add.s64 	%rd117, %rd3, %rd116;
	st.global.f64 	[%rd117], %fd171;
	add.s32 	%r346, %r346, 16;
	add.s32 	%r345, %r345, 16;
	add.s32 	%r344, %r344, 16;
	setp.ne.s32 	%p38, %r346, 0;
	@%p38 bra 	$L__BB0_53;
$L__BB0_54:
	setp.eq.s32 	%p39, %r77, 0;
	@%p39 bra 	$L__BB0_63;
	and.b32  	%r88, %r103, 7;
	setp.lt.u32 	%p40, %r77, 8;
	@%p40 bra 	$L__BB0_57;
	add.s32 	%r302, %r75, %r348;
	mul.wide.s32 	%rd118, %r302, 8;
	add.s64 	%rd119, %rd2, %rd118;
	ld.global.f64 	%fd172, [%rd119];
	add.s32 	%r303, %r348, %r76;
	mul.wide.u32 	%rd120, %r303, 8;
	add.s64 	%rd121, %rd3, %rd120;
	st.global.f64 	[%rd121], %fd172;
	ld.global.f64 	%fd173, [%rd119+8];
	add.s32 	%r304, %r303, 1;
	mul.wide.u32 	%rd122, %r304, 8;
	add.s64 	%rd123, %rd3, %rd122;
	st.global.f64 	[%rd123], %fd173;
	ld.global.f64 	%fd174, [%rd119+16];
	add.s32 	%r305, %r303, 2;
	mul.wide.u32 	%rd124, %r305, 8;
	add.s64 	%rd125, %rd3, %rd124;
	st.global.f64 	[%rd125], %fd174;
	ld.global.f64 	%fd175, [%rd119+24];
	add.s32 	%r306, %r303, 3;
	mul.wide.u32 	%rd126, %r306, 8;
	add.s64 	%rd127, %rd3, %rd126;
	st.global.f64 	[%rd127], %fd175;
	ld.global.f64 	%fd176, [%rd119+32];
	add.s32 	%r307, %r303, 4;
	mul.wide.u32 	%rd128, %r307, 8;
	add.s64 	%rd129, %rd3, %rd128;
	st.global.f64 	[%rd129], %fd176;
	ld.global.f64 	%fd177, [%rd119+40];
	add.s32 	%r308, %r303, 5;
	mul.wide.u32 	%rd130, %r308, 8;
	add.s64 	%rd131, %rd3, %rd130;
	st.global.f64 	[%rd131], %fd177;
	ld.global.f64 	%fd178, [%rd119+48];
	add.s32 	%r309, %r303, 6;
	mul.wide.u32 	%rd132, %r309, 8;
	add.s64 	%rd133, %rd3, %rd132;
	st.global.f64 	[%rd133], %fd178;
	ld.global.f64 	%fd179, [%rd119+56];
	add.s32 	%r310, %r303, 7;
	mul.wide.u32 	%rd134, %r310, 8;
	add.s64 	%rd135, %rd3, %rd134;
	st.global.f64 	[%rd135], %fd179;
	add.s32 	%r348, %r348, 8;
$L__BB0_57:
	setp.eq.s32 	%p41, %r88, 0;
	@%p41 bra 	$L__BB0_63;
	and.b32  	%r91, %r103, 3;
	setp.lt.u32 	%p42, %r88, 4;
	@%p42 bra 	$L__BB0_60;
	add.s32 	%r311, %r75, %r348;
	mul.wide.s32 	%rd136, %r311, 8;
	add.s64 	%rd137, %rd2, %rd136;
	ld.global.f64 	%fd180, [%rd137];
	add.s32 	%r312, %r348, %r76;
	mul.wide.u32 	%rd138, %r312, 8;
	add.s64 	%rd139, %rd3, %rd138;
	st.global.f64 	[%rd139], %fd180;
	ld.global.f64 	%fd181, [%rd137+8];
	add.s32 	%r313, %r312, 1;
	mul.wide.u32 	%rd140, %r313, 8;
	add.s64 	%rd141, %rd3, %rd140;
	st.global.f64 	[%rd141], %fd181;
	ld.global.f64 	%fd182, [%rd137+16];
	add.s32 	%r314, %r312, 2;
	mul.wide.u32 	%rd142, %r314, 8;
	add.s64 	%rd143, %rd3, %rd142;
	st.global.f64 	[%rd143], %fd182;
	ld.global.f64 	%fd183, [%rd137+24];
	add.s32 	%r315, %r312, 3;
	mul.wide.u32 	%rd144, %r315, 8;
	add.s64 	%rd145, %rd3, %rd144;
	st.global.f64 	[%rd145], %fd183;
	add.s32 	%r348, %r348, 4;
$L__BB0_60:
	setp.eq.s32 	%p43, %r91, 0;
	@%p43 bra 	$L__BB0_63;
	add.s32 	%r352, %r348, %r76;
	add.s32 	%r351, %r75, %r348;
	neg.s32 	%r350, %r91;
$L__BB0_62:
	.pragma "nounroll";
	mul.wide.s32 	%rd146, %r351, 8;
	add.s64 	%rd147, %rd2, %rd146;
	ld.global.f64 	%fd184, [%rd147];
	mul.wide.u32 	%rd148, %r352, 8;
	add.s64 	%rd149, %rd3, %rd148;
	st.global.f64 	[%rd149], %fd184;
	add.s32 	%r352, %r352, 1;
	add.s32 	%r351, %r351, 1;
	add.s32 	%r350, %r350, 1;
	setp.ne.s32 	%p44, %r350, 0;
	@%p44 bra 	$L__BB0_62;
$L__BB0_63:
	ret;

}
	// .globl	_Z14findGlobalBestPdS_iiS_S_
.visible .entry _Z14findGlobalBestPdS_iiS_S_(
	.param .u64 .ptr .align 1 _Z14findGlobalBestPdS_iiS_S__param_0,
	.param .u64 .ptr .align 1 _Z14findGlobalBestPdS_iiS_S__param_1,
	.param .u32 _Z14findGlobalBestPdS_iiS_S__param_2,
	.param .u32 _Z14findGlobalBestPdS_iiS_S__param_3,
	.param .u64 .ptr .align 1 _Z14findGlobalBestPdS_iiS_S__param_4,
	.param .u64 .ptr .align 1 _Z14findGlobalBestPdS_iiS_S__param_5
)
{
	.reg .pred 	%p<20>;
	.reg .b32 	%r<47>;
	.reg .b64 	%rd<50>;
	.reg .b64 	%fd<41>;

	ld.param.u64 	%rd16, [_Z14findGlobalBestPdS_iiS_S__param_0];
	ld.param.u64 	%rd17, [_Z14findGlobalBestPdS_iiS_S__param_1];
	ld.param.u32 	%r27, [_Z14findGlobalBestPdS_iiS_S__param_2];
	ld.param.u32 	%r28, [_Z14findGlobalBestPdS_iiS_S__param_3];
	ld.param.u64 	%rd18, [_Z14findGlobalBestPdS_iiS_S__param_4];
	ld.param.u64 	%rd19, [_Z14findGlobalBestPdS_iiS_S__param_5];
	cvta.to.global.u64 	%rd1, %rd19;
	cvta.to.global.u64 	%rd2, %rd17;
	cvta.to.global.u64 	%rd3, %rd18;
	mov.u32 	%r41, %ntid.x;
	mov.u32 	%r2, %tid.x;
	mov.u32 	%r29, %ctaid.x;
	mad.lo.s32 	%r3, %r29, %r41, %r2;
	setp.ge.s32 	%p1, %r3, %r27;
	shl.b32 	%r30, %r2, 3;
	mov.u32 	%r31, shared_data;
	add.s32 	%r4, %r31, %r30;
	@%p1 bra 	$L__BB1_2;
	cvta.to.global.u64 	%rd21, %rd16;
	mul.wide.s32 	%rd22, %r3, 8;
	add.s64 	%rd23, %rd21, %rd22;
	ld.global.f64 	%fd6, [%rd23];
	st.shared.f64 	[%r4], %fd6;
	cvt.rn.f64.s32 	%fd40, %r3;
	bra.uni 	$L__BB1_3;
$L__BB1_2:
	mov.b64 	%rd20, -4503599627370496;
	st.shared.u64 	[%r4], %rd20;
	mov.f64 	%fd40, 0dBFF0000000000000;
$L__BB1_3:
	shl.b32 	%r32, %r41, 3;
	add.s32 	%r5, %r31, %r32;
	add.s32 	%r6, %r5, %r30;
	st.shared.f64 	[%r6], %fd40;
	bar.sync 	0;
	setp.lt.u32 	%p2, %r41, 2;
	@%p2 bra 	$L__BB1_8;
$L__BB1_4:
	mov.u32 	%r7, %r41;
	setp.ge.s32 	%p3, %r3, %r27;
	shr.u32 	%r41, %r7, 1;
	setp.ge.u32 	%p4, %r2, %r41;
	or.pred  	%p5, %p3, %p4;
	@%p5 bra 	$L__BB1_7;
	ld.shared.f64 	%fd7, [%r4];
	shl.b32 	%r9, %r41, 3;
	add.s32 	%r35, %r4, %r9;
	ld.shared.f64 	%fd3, [%r35];
	setp.geu.f64 	%p6, %fd7, %fd3;
	@%p6 bra 	$L__BB1_7;
	st.shared.f64 	[%r4], %fd3;
	add.s32 	%r36, %r6, %r9;
	ld.shared.f64 	%fd8, [%r36];
	st.shared.f64 	[%r6], %fd8;
$L__BB1_7:
	bar.sync 	0;
	setp.gt.u32 	%p7, %r7, 3;
	@%p7 bra 	$L__BB1_4;
$L__BB1_8:
	setp.ne.s32 	%p8, %r2, 0;
	@%p8 bra 	$L__BB1_24;
	ld.shared.f64 	%fd4, [shared_data];
	ld.global.f64 	%fd9, [%rd3];
	setp.leu.f64 	%p9, %fd4, %fd9;
	@%p9 bra 	$L__BB1_24;
	ld.shared.f64 	%fd10, [%r5];
	cvt.rzi.s32.f64 	%r10, %fd10;
	setp.lt.s32 	%p10, %r10, 0;
	@%p10 bra 	$L__BB1_24;
	st.global.f64 	[%rd3], %fd4;
	setp.lt.s32 	%p11, %r28, 1;
	@%p11 bra 	$L__BB1_24;
	mul.lo.s32 	%r11, %r10, %r28;
	and.b32  	%r12, %r28, 15;
	setp.lt.u32 	%p12, %r28, 16;
	mov.b32 	%r44, 0;
	@%p12 bra 	$L__BB1_15;
	and.b32  	%r44, %r28, 2147483632;
	neg.s32 	%r42, %r44;
	mul.wide.u32 	%rd24, %r11, 8;
	add.s64 	%rd25, %rd24, %rd2;
	add.s64 	%rd47, %rd25, 64;
	add.s64 	%rd46, %rd1, 64;
$L__BB1_14:
	.pragma "nounroll";
	ld.global.f64 	%fd11, [%rd47+-64];
	st.global.f64 	[%rd46+-64], %fd11;
	ld.global.f64 	%fd12, [%rd47+-56];
	st.global.f64 	[%rd46+-56], %fd12;
	ld.global.f64 	%fd13, [%rd47+-48];
	st.global.f64 	[%rd46+-48], %fd13;
	ld.global.f64 	%fd14, [%rd47+-40];
	st.global.f64 	[%rd46+-40], %fd14;
	ld.global.f64 	%fd15, [%rd47+-32];
	st.global.f64 	[%rd46+-32], %fd15;
	ld.global.f64 	%fd16, [%rd47+-24];
	st.global.f64 	[%rd46+-24], %fd16;
	ld.global.f64 	%fd17, [%rd47+-16];
	st.global.f64 	[%rd46+-16], %fd17;
	ld.global.f64 	%fd18, [%rd47+-8];
	st.global.f64 	[%rd46+-8], %fd18;
	ld.global.f64 	%fd19, [%rd47];
	st.global.f64 	[%rd46], %fd19;
	ld.global.f64 	%fd20, [%rd47+8];
	st.global.f64 	[%rd46+8], %fd20;
	ld.global.f64 	%fd21, [%rd47+16];
	st.global.f64 	[%rd46+16], %fd21;
	ld.global.f64 	%fd22, [%rd47+24];
	st.global.f64 	[%rd46+24], %fd22;
	ld.global.f64 	%fd23, [%rd47+32];
	st.global.f64 	[%rd46+32], %fd23;
	ld.global.f64 	%fd24, [%rd47+40];
	st.global.f64 	[%rd46+40], %fd24;
	ld.global.f64 	%fd25, [%rd47+48];
	st.global.f64 	[%rd46+48], %fd25;
	ld.global.f64 	%fd26, [%rd47+56];
	st.global.f64 	[%rd46+56], %fd26;
	add.s32 	%r42, %r42, 16;
	add.s64 	%rd47, %rd47, 128;
	add.s64 	%rd46, %rd46, 128;
	setp.ne.s32 	%p13, %r42, 0;
	@%p13 bra 	$L__BB1_14;
$L__BB1_15:
	setp.eq.s32 	%p14, %r12, 0;
	@%p14 bra 	$L__BB1_24;
	and.b32  	%r18, %r28, 7;
	setp.lt.u32 	%p15, %r12, 8;
	@%p15 bra 	$L__BB1_18;
	add.s32 	%r38, %r44, %r11;
	mul.wide.u32 	%rd26, %r38, 8;
	add.s64 	%rd27, %rd2, %rd26;
	ld.global.f64 	%fd27, [%rd27];
	cvt.u64.u32 	%rd28, %r44;
	mul.wide.u32 	%rd29, %r44, 8;
	add.s64 	%rd30, %rd1, %rd29;
	st.global.f64 	[%rd30], %fd27;
	cvt.u64.u32 	%rd31, %r11;
	add.s64 	%rd32, %rd28, %rd31;
	shl.b64 	%rd33, %rd32, 3;
	add.s64 	%rd34, %rd2, %rd33;
	ld.global.f64 	%fd28, [%rd34+8];
	st.global.f64 	[%rd30+8], %fd28;
	ld.global.f64 	%fd29, [%rd34+16];
	st.global.f64 	[%rd30+16], %fd29;
	ld.global.f64 	%fd30, [%rd34+24];
	st.global.f64 	[%rd30+24], %fd30;
	ld.global.f64 	%fd31, [%rd34+32];
	st.global.f64 	[%rd30+32], %fd31;
	ld.global.f64 	%fd32, [%rd34+40];
	st.global.f64 	[%rd30+40], %fd32;
	ld.global.f64 	%fd33, [%rd34+48];
	st.global.f64 	[%rd30+48], %fd33;
	ld.global.f64 	%fd34, [%rd34+56];
	st.global.f64 	[%rd30+56], %fd34;
	add.s32 	%r44, %r44, 8;
$L__BB1_18:
	setp.eq.s32 	%p16, %r18, 0;
	@%p16 bra 	$L__BB1_24;
	and.b32  	%r21, %r28, 3;
	setp.lt.u32 	%p17, %r18, 4;
	@%p17 bra 	$L__BB1_21;
	add.s32 	%r39, %r44, %r11;
	mul.wide.u32 	%rd35, %r39, 8;
	add.s64 	%rd36, %rd2, %rd35;
	ld.global.f64 	%fd35, [%rd36];
	cvt.u64.u32 	%rd37, %r44;
	mul.wide.u32 	%rd38, %r44, 8;
	add.s64 	%rd39, %rd1, %rd38;
	st.global.f64 	[%rd39], %fd35;
	cvt.u64.u32 	%rd40, %r11;
	add.s64 	%rd41, %rd37, %rd40;
	shl.b64 	%rd42, %rd41, 3;
	add.s64 	%rd43, %rd2, %rd42;
	ld.global.f64 	%fd36, [%rd43+8];
	st.global.f64 	[%rd39+8], %fd36;
	ld.global.f64 	%fd37, [%rd43+16];
	st.global.f64 	[%rd39+16], %fd37;
	ld.global.f64 	%fd38, [%rd43+24];
	st.global.f64 	[%rd39+24], %fd38;
	add.s32 	%r44, %r44, 4;
$L__BB1_21:
	setp.eq.s32 	%p18, %r21, 0;
	@%p18 bra 	$L__BB1_24;
	mul.wide.u32 	%rd44, %r44, 8;
	add.s64 	%rd49, %rd1, %rd44;
	add.s32 	%r40, %r44, %r11;
	mul.wide.u32 	%rd45, %r40, 8;
	add.s64 	%rd48, %rd2, %rd45;
	neg.s32 	%r46, %r21;
$L__BB1_23:
	.pragma "nounroll";
	ld.global.f64 	%fd39, [%rd48];
	st.global.f64 	[%rd49], %fd39;
	add.s64 	%rd49, %rd49, 8;
	add.s64 	%rd48, %rd48, 8;
	add.s32 	%r46, %r46, 1;
	setp.ne.s32 	%p19, %r46, 0;
	@%p19 bra 	$L__BB1_23;
$L__BB1_24:
	ret;

}


// ===== COMPILED SASS (sm_100) =====

	.target	sm_100

	.elftype	@"ET_EXEC"


//--------------------- .note.nv.tkinfo           --------------------------
	.section	.note.nv.tkinfo,"",@"SHT_NOTE"
	.sectionflags	@"SHF_NOTE_NV_TKINFO"
	.tkinfo
        /*0018*/ 	.word	0x00000002
        /*0030*/ 	.string	""
        /*0030*/ 	.string	"ptxas"
        /*0030*/ 	.string	"Cuda compilation tools, release 13.0, V13.0.88"
        /*0030*/ 	.string	"Build cuda_13.0.r13.0/compiler.36424714_0"
        /*0030*/ 	.string	"-arch sm_100 -m 64 "



//--------------------- .note.nv.cuinfo           --------------------------
	.section	.note.nv.cuinfo,"",@"SHT_NOTE"
	.sectionflags	@"SHF_NOTE_NV_CUINFO"
        /*0018*/ 	.short	0x0002
        /*001a*/ 	.short	0x0064
        /*001c*/ 	.short	0x0082
	.zero		2


//--------------------- .nv.info                  --------------------------
	.section	.nv.info,"",@"SHT_CUDA_INFO"
	.align	4


	//----- nvinfo : EIATTR_REGCOUNT
	.align		4
        /*0000*/ 	.byte	0x04, 0x2f
        /*0002*/ 	.short	(.L_20 - .L_19)
	.align		4
.L_19:
        /*0004*/ 	.word	index@(_Z15updateParticlesPdS_S_S_S_S_S_iS_S_ii)
        /*0008*/ 	.word	0x00000020


	//----- nvinfo : EIATTR_FRAME_SIZE
	.align		4
.L_20:
        /*000c*/ 	.byte	0x04, 0x11
        /*000e*/ 	.short	(.L_22 - .L_21)
	.align		4
.L_21:
        /*0010*/ 	.word	index@(_Z15updateParticlesPdS_S_S_S_S_S_iS_S_ii)
        /*0014*/ 	.word	0x00000000


	//----- nvinfo : EIATTR_REGCOUNT
	.align		4
.L_22:
        /*0018*/ 	.byte	0x04, 0x2f
        /*001a*/ 	.short	(.L_24 - .L_23)
	.align		4
.L_23:
        /*001c*/ 	.word	index@(_Z14findGlobalBestPdS_iiS_S_)
        /*0020*/ 	.word	0x00000018


	//----- nvinfo : EIATTR_FRAME_SIZE
	.align		4
.L_24:
        /*0024*/ 	.byte	0x04, 0x11
        /*0026*/ 	.short	(.L_26 - .L_25)
	.align		4
.L_25:
        /*0028*/ 	.word	index@(_Z14findGlobalBestPdS_iiS_S_)
        /*002c*/ 	.word	0x00000000


	//----- nvinfo : EIATTR_MIN_STACK_SIZE
	.align		4
.L_26:
        /*0030*/ 	.byte	0x04, 0x12
        /*0032*/ 	.short	(.L_28 - .L_27)
	.align		4
.L_27:
        /*0034*/ 	.word	index@(_Z14findGlobalBestPdS_iiS_S_)
        /*0038*/ 	.word	0x00000000


	//----- nvinfo : EIATTR_MIN_STACK_SIZE
	.align		4
.L_28:
        /*003c*/ 	.byte	0x04, 0x12
        /*003e*/ 	.short	(.L_30 - .L_29)
	.align		4
.L_29:
        /*0040*/ 	.word	index@(_Z15updateParticlesPdS_S_S_S_S_S_iS_S_ii)
        /*0044*/ 	.word	0x00000000
.L_30:


//--------------------- .nv.compat                --------------------------
	.section	.nv.compat,"",@"SHT_CUDA_COMPAT_INFO"
	.align	4
        /*0000*/ 	.byte	0x02, 0x09, 0x00, 0x00, 0x02, 0x02, 0x01, 0x00, 0x02, 0x05, 0x05, 0x00, 0x03, 0x07, 0x01, 0x01
        /*0010*/ 	.byte	0x02, 0x03, 0x00, 0x00, 0x02, 0x06, 0x01, 0x00, 0x04, 0x0b, 0x08, 0x00, 0x01, 0x00, 0x00, 0x00
        /*0020*/ 	.byte	0x00, 0x00, 0x00, 0x00


//--------------------- .nv.info._Z14findGlobalBestPdS_iiS_S_ --------------------------
	.section	.nv.info._Z14findGlobalBestPdS_iiS_S_,"",@"SHT_CUDA_INFO"
	.sectionflags	@""
	.align	4


	//----- nvinfo : EIATTR_CUDA_API_VERSION
	.align		4
        /*0000*/ 	.byte	0x04, 0x37
        /*0002*/ 	.short	(.L_32 - .L_31)
.L_31:
        /*0004*/ 	.word	0x00000082


	//----- nvinfo : EIATTR_KPARAM_INFO
	.align		4
.L_32:
        /*0008*/ 	.byte	0x04, 0x17
        /*000a*/ 	.short	(.L_34 - .L_33)
.L_33:
        /*000c*/ 	.word	0x00000000
        /*0010*/ 	.short	0x0005
        /*0012*/ 	.short	0x0020
        /*0014*/ 	.byte	0x00, 0xf5, 0x21, 0x00


	//----- nvinfo : EIATTR_KPARAM_INFO
	.align		4
.L_34:
        /*0018*/ 	.byte	0x04, 0x17
        /*001a*/ 	.short	(.L_36 - .L_35)
.L_35:
        /*001c*/ 	.word	0x00000000
        /*0020*/ 	.short	0x0004
        /*0022*/ 	.short	0x0018
        /*0024*/ 	.byte	0x00, 0xf5, 0x21, 0x00


	//----- nvinfo : EIATTR_KPARAM_INFO
	.align		4
.L_36:
        /*0028*/ 	.byte	0x04, 0x17
        /*002a*/ 	.short	(.L_38 - .L_37)
.L_37:
        /*002c*/ 	.word	0x00000000
        /*0030*/ 	.short	0x0003
        /*0032*/ 	.short	0x0014
        /*0034*/ 	.byte	0x00, 0xf0, 0x11, 0x00


	//----- nvinfo : EIATTR_KPARAM_INFO
	.align		4
.L_38:
        /*0038*/ 	.byte	0x04, 0x17
        /*003a*/ 	.short	(.L_40 - .L_39)
.L_39:
        /*003c*/ 	.word	0x00000000
        /*0040*/ 	.short	0x0002
        /*0042*/ 	.short	0x0010
        /*0044*/ 	.byte	0x00, 0xf0, 0x11, 0x00


	//----- nvinfo : EIATTR_KPARAM_INFO
	.align		4
.L_40:
        /*0048*/ 	.byte	0x04, 0x17
        /*004a*/ 	.short	(.L_42 - .L_41)
.L_41:
        /*004c*/ 	.word	0x00000000
        /*0050*/ 	.short	0x0001
        /*0052*/ 	.short	0x0008
        /*0054*/ 	.byte	0x00, 0xf5, 0x21, 0x00


	//----- nvinfo : EIATTR_KPARAM_INFO
	.align		4
.L_42:
        /*0058*/ 	.byte	0x04, 0x17
        /*005a*/ 	.short	(.L_44 - .L_43)
.L_43:
        /*005c*/ 	.word	0x00000000
        /*0060*/ 	.short	0x0000
        /*0062*/ 	.short	0x0000
        /*0064*/ 	.byte	0x00, 0xf5, 0x21, 0x00


	//----- nvinfo : EIATTR_SPARSE_MMA_MASK
	.align		4
.L_44:
        /*0068*/ 	.byte	0x03, 0x50
        /*006a*/ 	.short	0x0000


	//----- nvinfo : EIATTR_MAXREG_COUNT
	.align		4
        /*006c*/ 	.byte	0x03, 0x1b
        /*006e*/ 	.short	0x00ff


	//----- nvinfo : EIATTR_NUM_BARRIERS
	.align		4
        /*0070*/ 	.byte	0x02, 0x4c
        /*0072*/ 	.byte	0x01
	.zero		1


	//----- nvinfo : EIATTR_MERCURY_ISA_VERSION
	.align		4
        /*0074*/ 	.byte	0x03, 0x5f
        /*0076*/ 	.short	0x0101


	//----- nvinfo : EIATTR_VRC_CTA_INIT_COUNT
	.align		4
        /*0078*/ 	.byte	0x02, 0x4a
	.zero		1
	.zero		1


	//----- nvinfo : EIATTR_EXIT_INSTR_OFFSETS
	.align		4
        /*007c*/ 	.byte	0x04, 0x1c
        /*007e*/ 	.short	(.L_46 - .L_45)


	//   ....[0]....
.L_45:
        /*0080*/ 	.word	0x00000310


	//   ....[1]....
        /*0084*/ 	.word	0x00000390


	//   ....[2]....
        /*0088*/ 	.word	0x000003d0


	//   ....[3]....
        /*008c*/ 	.word	0x00000410


	//   ....[4]....
        /*0090*/ 	.word	0x000007e0


	//   ....[5]....
        /*0094*/ 	.word	0x000009e0


	//   ....[6]....
        /*0098*/ 	.word	0x00000b60


	//   ....[7]....
        /*009c*/ 	.word	0x00000ce0


	//----- nvinfo : EIATTR_CRS_STACK_SIZE
	.align		4
.L_46:
        /*00a0*/ 	.byte	0x04, 0x1e
        /*00a2*/ 	.short	(.L_48 - .L_47)
.L_47:
        /*00a4*/ 	.word	0x00000000


	//----- nvinfo : EIATTR_CBANK_PARAM_SIZE
	.align		4
.L_48:
        /*00a8*/ 	.byte	0x03, 0x19
        /*00aa*/ 	.short	0x0028


	//----- nvinfo : EIATTR_PARAM_CBANK
	.align		4
        /*00ac*/ 	.byte	0x04, 0x0a
        /*00ae*/ 	.short	(.L_50 - .L_49)
	.align		4
.L_49:
        /*00b0*/ 	.word	index@(.nv.constant0._Z14findGlobalBestPdS_iiS_S_)
        /*00b4*/ 	.short	0x0380
        /*00b6*/ 	.short	0x0028


	//----- nvinfo : EIATTR_SW_WAR
	.align		4
.L_50:
        /*00b8*/ 	.byte	0x04, 0x36
        /*00ba*/ 	.short	(.L_52 - .L_51)
.L_51:
        /*00bc*/ 	.word	0x00000008
.L_52:


//--------------------- .nv.info._Z15updateParticlesPdS_S_S_S_S_S_iS_S_ii --------------------------
	.section	.nv.info._Z15updateParticlesPdS_S_S_S_S_S_iS_S_ii,"",@"SHT_CUDA_INFO"
	.sectionflags	@""
	.align	4


	//----- nvinfo : EIATTR_CUDA_API_VERSION
	.align		4
        /*0000*/ 	.byte	0x04, 0x37
        /*0002*/ 	.short	(.L_54 - .L_53)
.L_53:
        /*0004*/ 	.word	0x00000082


	//----- nvinfo : EIATTR_KPARAM_INFO
	.align		4
.L_54:
        /*0008*/ 	.byte	0x04, 0x17
        /*000a*/ 	.short	(.L_56 - .L_55)
.L_55:
        /*000c*/ 	.word	0x00000000
        /*0010*/ 	.short	0x000b
        /*0012*/ 	.short	0x0054
        /*0014*/ 	.byte	0x00, 0xf0, 0x11, 0x00


	//----- nvinfo : EIATTR_KPARAM_INFO
	.align		4
.L_56:
        /*0018*/ 	.byte	0x04, 0x17
        /*001a*/ 	.short	(.L_58 - .L_57)
.L_57:
        /*001c*/ 	.word	0x00000000
        /*0020*/ 	.short	0x000a
        /*0022*/ 	.short	0x0050
        /*0024*/ 	.byte	0x00, 0xf0, 0x11, 0x00


	//----- nvinfo : EIATTR_KPARAM_INFO
	.align		4
.L_58:
        /*0028*/ 	.byte	0x04, 0x17
        /*002a*/ 	.short	(.L_60 - .L_59)
.L_59:
        /*002c*/ 	.word	0x00000000
        /*0030*/ 	.short	0x0009
        /*0032*/ 	.short	0x0048
        /*0034*/ 	.byte	0x00, 0xf5, 0x21, 0x00


	//----- nvinfo : EIATTR_KPARAM_INFO
	.align		4
.L_60:
        /*0038*/ 	.byte	0x04, 0x17
        /*003a*/ 	.short	(.L_62 - .L_61)
.L_61:
        /*003c*/ 	.word	0x00000000
        /*0040*/ 	.short	0x0008
        /*0042*/ 	.short	0x0040
        /*0044*/ 	.byte	0x00, 0xf5, 0x21, 0x00


	//----- nvinfo : EIATTR_KPARAM_INFO
	.align		4
.L_62:
        /*0048*/ 	.byte	0x04, 0x17
        /*004a*/ 	.short	(.L_64 - .L_63)
.L_63:
        /*004c*/ 	.word	0x00000000
        /*0050*/ 	.short	0x0007
        /*0052*/ 	.short	0x0038
        /*0054*/ 	.byte	0x00, 0xf0, 0x11, 0x00


	//----- nvinfo : EIATTR_KPARAM_INFO
	.align		4
.L_64:
        /*0058*/ 	.byte	0x04, 0x17
        /*005a*/ 	.short	(.L_66 - .L_65)
.L_65:
        /*005c*/ 	.word	0x00000000
        /*0060*/ 	.short	0x0006
        /*0062*/ 	.short	0x0030
        /*0064*/ 	.byte	0x00, 0xf5, 0x21, 0x00


	//----- nvinfo : EIATTR_KPARAM_INFO
	.align		4
.L_66:
        /*0068*/ 	.byte	0x04, 0x17
        /*006a*/ 	.short	(.L_68 - .L_67)
.L_67:
        /*006c*/ 	.word	0x00000000
        /*0070*/ 	.short	0x0005
        /*0072*/ 	.short	0x0028
        /*0074*/ 	.byte	0x00, 0xf5, 0x21, 0x00


	//----- nvinfo : EIATTR_KPARAM_INFO
	.align		4
.L_68:
        /*0078*/ 	.byte	0x04, 0x17
        /*007a*/ 	.short	(.L_70 - .L_69)
.L_69:
        /*007c*/ 	.word	0x00000000
        /*0080*/ 	.short	0x0004
        /*0082*/ 	.short	0x0020
        /*0084*/ 	.byte	0x00, 0xf5, 0x21, 0x00


	//----- nvinfo : EIATTR_KPARAM_INFO
	.align		4
.L_70:
        /*0088*/ 	.byte	0x04, 0x17
        /*008a*/ 	.short	(.L_72 - .L_71)
.L_71:
        /*008c*/ 	.word	0x00000000
        /*0090*/ 	.short	0x0003
        /*0092*/ 	.short	0x0018
        /*0094*/ 	.byte	0x00, 0xf5, 0x21, 0x00


	//----- nvinfo : EIATTR_KPARAM_INFO
	.align		4
.L_72:
        /*0098*/ 	.byte	0x04, 0x17
        /*009a*/ 	.short	(.L_74 - .L_73)
.L_73:
        /*009c*/ 	.word	0x00000000
        /*00a0*/ 	.short	0x0002
        /*00a2*/ 	.short	0x0010
        /*00a4*/ 	.byte	0x00, 0xf5, 0x21, 0x00


	//----- nvinfo : EIATTR_KPARAM_INFO
	.align		4
.L_74:
        /*00a8*/ 	.byte	0x04, 0x17
        /*00aa*/ 	.short	(.L_76 - .L_75)
.L_75:
        /*00ac*/ 	.word	0x00000000
        /*00b0*/ 	.short	0x0001
        /*00b2*/ 	.short	0x0008
        /*00b4*/ 	.byte	0x00, 0xf5, 0x21, 0x00


	//----- nvinfo : EIATTR_KPARAM_INFO
	.align		4
.L_76:
        /*00b8*/ 	.byte	0x04, 0x17
        /*00ba*/ 	.short	(.L_78 - .L_77)
.L_77:
        /*00bc*/ 	.word	0x00000000
        /*00c0*/ 	.short	0x0000
        /*00c2*/ 	.short	0x0000
        /*00c4*/ 	.byte	0x00, 0xf5, 0x21, 0x00


	//----- nvinfo : EIATTR_SPARSE_MMA_MASK
	.align		4
.L_78:
        /*00c8*/ 	.byte	0x03, 0x50
        /*00ca*/ 	.short	0x0000


	//----- nvinfo : EIATTR_MAXREG_COUNT
	.align		4
        /*00cc*/ 	.byte	0x03, 0x1b
        /*00ce*/ 	.short	0x00ff


	//----- nvinfo : EIATTR_NUM_BARRIERS
	.align		4
        /*00d0*/ 	.byte	0x02, 0x4c
        /*00d2*/ 	.byte	0x01
	.zero		1


	//----- nvinfo : EIATTR_MERCURY_ISA_VERSION
	.align		4
        /*00d4*/ 	.byte	0x03, 0x5f
        /*00d6*/ 	.short	0x0101


	//----- nvinfo : EIATTR_INT_WARP_WIDE_INSTR_OFFSETS
	.align		4
        /*00d8*/ 	.byte	0x04, 0x31
        /*00da*/ 	.short	(.L_80 - .L_79)


	//   ....[0]....
.L_79:
        /*00dc*/ 	.word	0x000032b0


	//   ....[1]....
        /*00e0*/ 	.word	0x00003360


	//----- nvinfo : EIATTR_VRC_CTA_INIT_COUNT
	.align		4
.L_80:
        /*00e4*/ 	.byte	0x02, 0x4a
	.zero		1
	.zero		1


	//----- nvinfo : EIATTR_EXIT_INSTR_OFFSETS
	.align		4
        /*00e8*/ 	.byte	0x04, 0x1c
        /*00ea*/ 	.short	(.L_82 - .L_81)


	//   ....[0]....
.L_81:
        /*00ec*/ 	.word	0x000033f0


	//   ....[1]....
        /*00f0*/ 	.word	0x000034d0


	//   ....[2]....
        /*00f4*/ 	.word	0x00003960


	//   ....[3]....
        /*00f8*/ 	.word	0x000039a0


	//   ....[4]....
        /*00fc*/ 	.word	0x00003ef0


	//   ....[5]....
        /*0100*/ 	.word	0x00004190


	//   ....[6]....
        /*0104*/ 	.word	0x00004330


	//   ....[7]....
        /*0108*/ 	.word	0x00004420


	//----- nvinfo : EIATTR_CRS_STACK_SIZE
	.align		4
.L_82:
        /*010c*/ 	.byte	0x04, 0x1e
        /*010e*/ 	.short	(.L_84 - .L_83)
.L_83:
        /*0110*/ 	.word	0x00000000


	//----- nvinfo : EIATTR_CBANK_PARAM_SIZE
	.align		4
.L_84:
        /*0114*/ 	.byte	0x03, 0x19
        /*0116*/ 	.short	0x0058


	//----- nvinfo : EIATTR_PARAM_CBANK
	.align		4
        /*0118*/ 	.byte	0x04, 0x0a
        /*011a*/ 	.short	(.L_86 - .L_85)
	.align		4
.L_85:
        /*011c*/ 	.word	index@(.nv.constant0._Z15updateParticlesPdS_S_S_S_S_S_iS_S_ii)
        /*0120*/ 	.short	0x0380
        /*0122*/ 	.short	0x0058


	//----- nvinfo : EIATTR_SW_WAR
	.align		4
.L_86:
        /*0124*/ 	.byte	0x04, 0x36
        /*0126*/ 	.short	(.L_88 - .L_87)
.L_87:
        /*0128*/ 	.word	0x00000008
.L_88:


//--------------------- .nv.callgraph             --------------------------
	.section	.nv.callgraph,"",@"SHT_CUDA_CALLGRAPH"
	.align	4
	.sectionentsize	8
	.align		4
        /*0000*/ 	.word	0x00000000
	.align		4
        /*0004*/ 	.word	0xffffffff
	.align		4
        /*0008*/ 	.word	0x00000000
	.align		4
        /*000c*/ 	.word	0xfffffffe
	.align		4
        /*0010*/ 	.word	0x00000000
	.align		4
        /*0014*/ 	.word	0xfffffffd
	.align		4
        /*0018*/ 	.word	0x00000000
	.align		4
        /*001c*/ 	.word	0xfffffffc


//--------------------- .nv.constant4             --------------------------
	.section	.nv.constant4,"a",@progbits
	.align	8
	.align		8
.nv.constant4:
        /*0000*/ 	.dword	precalc_xorwow_matrix
	.align		8
        /*0008*/ 	.dword	precalc_xorwow_offset_matrix
	.align		8
        /*0010*/ 	.dword	mrg32k3aM1
	.align		8
        /*0018*/ 	.dword	mrg32k3aM2
	.align		8
        /*0020*/ 	.dword	mrg32k3aM1SubSeq
	.align		8
        /*0028*/ 	.dword	mrg32k3aM2SubSeq
	.align		8
        /*0030*/ 	.dword	mrg32k3aM1Seq
	.align		8
        /*0038*/ 	.dword	mrg32k3aM2Seq


//--------------------- .nv.constant3             --------------------------
	.section	.nv.constant3,"a",@progbits
	.align	8
.nv.constant3:
	.type		__cr_lgamma_table,@object
	.size		__cr_lgamma_table,(w_d - __cr_lgamma_table)
__cr_lgamma_table:
        /*0000*/ 	.byte	0x00, 0x00, 0x00, 0x00, 0x00, 0x00, 0x00, 0x00, 0x00, 0x00, 0x00, 0x00, 0x00, 0x00, 0x00, 0x00
        /*0010*/ 	.byte	0xef, 0x39, 0xfa, 0xfe, 0x42, 0x2e, 0xe6, 0x3f, 0x02, 0x20, 0x2a, 0xfa, 0x0b, 0xab, 0xfc, 0x3f
        /*0020*/ 	.byte	0xf9, 0x2c, 0x92, 0x7c, 0xa7, 0x6c, 0x09, 0x40, 0xc9, 0x79, 0x44, 0x3c, 0x64, 0x26, 0x13, 0x40
        /*0030*/ 	.byte	0xca, 0x01, 0xcf, 0x3a, 0x27, 0x51, 0x1a, 0x40, 0x30, 0xcc, 0x2d, 0xf3, 0xe1, 0x0c, 0x21, 0x40
        /*0040*/ 	.byte	0x0d, 0xb7, 0xfc, 0x82, 0x8e, 0x35, 0x25, 0x40
	.type		w_d,@object
	.size		w_d,(c1_d - w_d)
w_d:
	.zero		8
	.type		c1_d,@object
	.size		c1_d,(c2_d - c1_d)
c1_d:
	.zero		8
	.type		c2_d,@object
	.size		c2_d,(max_pos_d - c2_d)
c2_d:
	.zero		8
	.type		max_pos_d,@object
	.size		max_pos_d,(min_pos_d - max_pos_d)
max_pos_d:
	.zero		8
	.type		min_pos_d,@object
	.size		min_pos_d,(max_v_d - min_pos_d)
min_pos_d:
	.zero		8
	.type		max_v_d,@object
	.size		max_v_d,(max_iter_d - max_v_d)
max_v_d:
	.zero		8
	.type		max_iter_d,@object
	.size		max_iter_d,(particle_cnt_d - max_iter_d)
max_iter_d:
	.zero		4
	.type		particle_cnt_d,@object
	.size		particle_cnt_d,(tile_size - particle_cnt_d)
particle_cnt_d:
	.zero		4
	.type		tile_size,@object
	.size		tile_size,(tile_size2 - tile_size)
tile_size:
	.zero		4
	.type		tile_size2,@object
	.size		tile_size2,(.L_18 - tile_size2)
tile_size2:
	.zero		4
.L_18:


//--------------------- .text._Z14findGlobalBestPdS_iiS_S_ --------------------------
	.section	.text._Z14findGlobalBestPdS_iiS_S_,"ax",@progbits
	.align	128
        .global         _Z14findGlobalBestPdS_iiS_S_
        .type           _Z14findGlobalBestPdS_iiS_S_,@function
        .size           _Z14findGlobalBestPdS_iiS_S_,(.L_x_43 - _Z14findGlobalBestPdS_iiS_S_)
        .other          _Z14findGlobalBestPdS_iiS_S_,@"STO_CUDA_ENTRY STV_DEFAULT"
_Z14findGlobalBestPdS_iiS_S_:
.text._Z14findGlobalBestPdS_iiS_S_:
[----:B------:R-:W-:Y:S01]  /*0000*/  LDC R1, c[0x0][0x37c] ;  /* 0x0000df00ff017b82 */ /* 0x000fe20000000800 */
[----:B------:R-:W0:Y:S01]  /*0010*/  S2R R13, SR_TID.X ;  /* 0x00000000000d7919 */ /* 0x000e220000002100 */
[----:B------:R-:W0:Y:S01]  /*0020*/  LDCU UR8, c[0x0][0x360] ;  /* 0x00006c00ff0877ac */ /* 0x000e220008000800 */
[----:B------:R-:W0:Y:S01]  /*0030*/  S2R R0, SR_CTAID.X ;  /* 0x0000000000007919 */ /* 0x000e220000002500 */
[----:B------:R-:W1:Y:S01]  /*0040*/  LDCU UR4, c[0x0][0x390] ;  /* 0x00007200ff0477ac */ /* 0x000e620008000800 */
[----:B------:R-:W2:Y:S01]  /*0050*/  LDCU.64 UR6, c[0x0][0x358] ;  /* 0x00006b00ff0677ac */ /* 0x000ea20008000a00 */
[----:B0-----:R-:W-:-:S05]  /*0060*/  IMAD R9, R0, UR8, R13 ;  /* 0x0000000800097c24 */ /* 0x001fca000f8e020d */
[----:B-1----:R-:W-:-:S13]  /*0070*/  ISETP.GE.AND P0, PT, R9, UR4, PT ;  /* 0x0000000409007c0c */ /* 0x002fda000bf06270 */
[----:B------:R-:W0:Y:S02]  /*0080*/  @!P0 LDC.64 R2, c[0x0][0x380] ;  /* 0x0000e000ff028b82 */ /* 0x000e240000000a00 */
[----:B0-----:R-:W-:-:S06]  /*0090*/  @!P0 IMAD.WIDE R2, R9, 0x8, R2 ;  /* 0x0000000809028825 */ /* 0x001fcc00078e0202 */
[----:B--2---:R-:W2:Y:S01]  /*00a0*/  @!P0 LDG.E.64 R2, desc[UR6][R2.64] ;  /* 0x0000000602028981 */ /* 0x004ea2000c1e1b00 */
[----:B------:R-:W0:Y:S01]  /*00b0*/  S2UR UR5, SR_CgaCtaId ;  /* 0x00000000000579c3 */ /* 0x000e220000008800 */
[----:B------:R-:W1:Y:S01]  /*00c0*/  @!P0 I2F.F64 R4, R9 ;  /* 0x0000000900048312 */ /* 0x000e620000201c00 */
[----:B------:R-:W-:Y:S01]  /*00d0*/  UMOV UR4, 0x400 ;  /* 0x0000040000047882 */ /* 0x000fe20000000000 */
[----:B------:R-:W-:Y:S02]  /*00e0*/  @P0 IMAD.MOV.U32 R6, RZ, RZ, 0x0 ;  /* 0x00000000ff060424 */ /* 0x000fe400078e00ff */
[----:B------:R-:W-:Y:S02]  /*00f0*/  @P0 IMAD.MOV.U32 R7, RZ, RZ, -0x100000 ;  /* 0xfff00000ff070424 */ /* 0x000fe400078e00ff */
[----:B------:R-:W-:Y:S01]  /*0100*/  IMAD.U32 R0, RZ, RZ, UR8 ;  /* 0x00000008ff007e24 */ /* 0x000fe2000f8e00ff */
[----:B------:R-:W-:Y:S01]  /*0110*/  @P0 MOV R4, 0x0 ;  /* 0x0000000000040802 */ /* 0x000fe20000000f00 */
[----:B------:R-:W-:Y:S01]  /*0120*/  @P0 IMAD.MOV.U32 R5, RZ, RZ, -0x40100000 ;  /* 0xbff00000ff050424 */ /* 0x000fe200078e00ff */
[----:B0-----:R-:W-:-:S06]  /*0130*/  ULEA UR4, UR5, UR4, 0x18 ;  /* 0x0000000405047291 */ /* 0x001fcc000f8ec0ff */
[----:B------:R-:W-:Y:S02]  /*0140*/  LEA R11, R13, UR4, 0x3 ;  /* 0x000000040d0b7c11 */ /* 0x000fe4000f8e18ff */
[----:B------:R-:W-:-:S05]  /*0150*/  LEA R8, R0, UR4, 0x3 ;  /* 0x0000000400087c11 */ /* 0x000fca000f8e18ff */
[----:B------:R-:W-:Y:S01]  /*0160*/  IMAD R15, R13, 0x8, R8 ;  /* 0x000000080d0f7824 */ /* 0x000fe200078e0208 */
[----:B--2---:R0:W-:Y:S04]  /*0170*/  @!P0 STS.64 [R11], R2 ;  /* 0x000000020b008388 */ /* 0x0041e80000000a00 */
[----:B------:R0:W-:Y:S01]  /*0180*/  @P0 STS.64 [R11], R6 ;  /* 0x000000060b000388 */ /* 0x0001e20000000a00 */
[----:B------:R-:W-:-:S03]  /*0190*/  ISETP.GE.U32.AND P0, PT, R0, 0x2, PT ;  /* 0x000000020000780c */ /* 0x000fc60003f06070 */
[----:B-1----:R0:W-:Y:S01]  /*01a0*/  STS.64 [R15], R4 ;  /* 0x000000040f007388 */ /* 0x0021e20000000a00 */
[----:B------:R-:W-:Y:S09]  /*01b0*/  BAR.SYNC.DEFER_BLOCKING 0x0 ;  /* 0x0000000000007b1d */ /* 0x000ff20000010000 */
[----:B------:R-:W-:Y:S05]  /*01c0*/  @!P0 BRA `(.L_x_0) ;  /* 0x00000000004c8947 */ /* 0x000fea0003800000 */
[----:B------:R-:W1:Y:S02]  /*01d0*/  LDCU UR4, c[0x0][0x390] ;  /* 0x00007200ff0477ac */ /* 0x000e640008000800 */
.L_x_3:
[--C-:B0-----:R-:W-:Y:S01]  /*01e0*/  IMAD.MOV.U32 R6, RZ, RZ, R0.reuse ;  /* 0x000000ffff067224 */ /* 0x101fe200078e0000 */
[----:B------:R-:W-:Y:S01]  /*01f0*/  SHF.R.U32.HI R0, RZ, 0x1, R0 ;  /* 0x00000001ff007819 */ /* 0x000fe20000011600 */
[----:B------:R-:W-:Y:S03]  /*0200*/  BSSY.RECONVERGENT B0, `(.L_x_1) ;  /* 0x000000c000007945 */ /* 0x000fe60003800200 */
[----:B------:R-:W-:-:S04]  /*0210*/  ISETP.GE.U32.AND P0, PT, R13, R0, PT ;  /* 0x000000000d00720c */ /* 0x000fc80003f06070 */
[----:B-1----:R-:W-:-:S13]  /*0220*/  ISETP.GE.OR P0, PT, R9, UR4, P0 ;  /* 0x0000000409007c0c */ /* 0x002fda0008706670 */
[----:B------:R-:W-:Y:S05]  /*0230*/  @P0 BRA `(.L_x_2) ;  /* 0x0000000000200947 */ /* 0x000fea0003800000 */
[----:B------:R-:W-:Y:S01]  /*0240*/  IMAD R4, R0, 0x8, R11 ;  /* 0x0000000800047824 */ /* 0x000fe200078e020b */
[----:B------:R-:W-:Y:S05]  /*0250*/  LDS.64 R2, [R11] ;  /* 0x000000000b027984 */ /* 0x000fea0000000a00 */
[----:B------:R-:W0:Y:S02]  /*0260*/  LDS.64 R4, [R4] ;  /* 0x0000000004047984 */ /* 0x000e240000000a00 */
[----:B0-----:R-:W-:-:S14]  /*0270*/  DSETP.GEU.AND P0, PT, R2, R4, PT ;  /* 0x000000040200722a */ /* 0x001fdc0003f0e000 */
[----:B------:R-:W-:Y:S01]  /*0280*/  @!P0 IMAD R2, R0, 0x8, R15 ;  /* 0x0000000800028824 */ /* 0x000fe200078e020f */
[----:B------:R-:W-:Y:S05]  /*0290*/  @!P0 STS.64 [R11], R4 ;  /* 0x000000040b008388 */ /* 0x000fea0000000a00 */
[----:B------:R-:W0:Y:S04]  /*02a0*/  @!P0 LDS.64 R2, [R2] ;  /* 0x0000000002028984 */ /* 0x000e280000000a00 */
[----:B0-----:R0:W-:Y:S02]  /*02b0*/  @!P0 STS.64 [R15], R2 ;  /* 0x000000020f008388 */ /* 0x0011e40000000a00 */
.L_x_2:
[----:B------:R-:W-:Y:S05]  /*02c0*/  BSYNC.RECONVERGENT B0 ;  /* 0x0000000000007941 */ /* 0x000fea0003800200 */
.L_x_1:
[----:B------:R-:W-:Y:S01]  /*02d0*/  BAR.SYNC.DEFER_BLOCKING 0x0 ;  /* 0x0000000000007b1d */ /* 0x000fe20000010000 */
[----:B------:R-:W-:-:S13]  /*02e0*/  ISETP.GT.U32.AND P0, PT, R6, 0x3, PT ;  /* 0x000000030600780c */ /* 0x000fda0003f04070 */
[----:B------:R-:W-:Y:S05]  /*02f0*/  @P0 BRA `(.L_x_3) ;  /* 0xfffffffc00b80947 */ /* 0x000fea000383ffff */
.L_x_0:
[----:B------:R-:W-:-:S13]  /*0300*/  ISETP.NE.AND P0, PT, R13, RZ, PT ;  /* 0x000000ff0d00720c */ /* 0x000fda0003f05270 */
[----:B------:R-:W-:Y:S05]  /*0310*/  @P0 EXIT ;  /* 0x000000000000094d */ /* 0x000fea0003800000 */
[----:B0-----:R-:W0:Y:S02]  /*0320*/  LDC.64 R4, c[0x0][0x398] ;  /* 0x0000e600ff047b82 */ /* 0x001e240000000a00 */
[----:B0-----:R-:W2:Y:S06]  /*0330*/  LDG.E.64 R6, desc[UR6][R4.64] ;  /* 0x0000000604067981 */ /* 0x001eac000c1e1b00 */
[----:B------:R-:W0:Y:S01]  /*0340*/  S2UR UR5, SR_CgaCtaId ;  /* 0x00000000000579c3 */ /* 0x000e220000008800 */
[----:B------:R-:W-:Y:S02]  /*0350*/  UMOV UR4, 0x400 ;  /* 0x0000040000047882 */ /* 0x000fe40000000000 */
[----:B0-----:R-:W-:-:S09]  /*0360*/  ULEA UR4, UR5, UR4, 0x18 ;  /* 0x0000000405047291 */ /* 0x001fd2000f8ec0ff */
[----:B------:R-:W2:Y:S02]  /*0370*/  LDS.64 R2, [UR4] ;  /* 0x00000004ff027984 */ /* 0x000ea40008000a00 */
[----:B--2---:R-:W-:-:S14]  /*0380*/  DSETP.GT.AND P0, PT, R2, R6, PT ;  /* 0x000000060200722a */ /* 0x004fdc0003f04000 */
[----:B------:R-:W-:Y:S05]  /*0390*/  @!P0 EXIT ;  /* 0x000000000000894d */ /* 0x000fea0003800000 */
[----:B------:R-:W0:Y:S02]  /*03a0*/  LDS.64 R6, [R8] ;  /* 0x0000000008067984 */ /* 0x000e240000000a00 */
[----:B0-----:R-:W0:Y:S02]  /*03b0*/  F2I.F64.TRUNC R7, R6 ;  /* 0x0000000600077311 */ /* 0x001e24000030d100 */
[----:B0-----:R-:W-:-:S13]  /*03c0*/  ISETP.GE.AND P0, PT, R7, RZ, PT ;  /* 0x000000ff0700720c */ /* 0x001fda0003f06270 */
[----:B------:R-:W-:Y:S05]  /*03d0*/  @!P0 EXIT ;  /* 0x000000000000894d */ /* 0x000fea0003800000 */
[----:B------:R-:W0:Y:S01]  /*03e0*/  LDC R0, c[0x0][0x394] ;  /* 0x0000e500ff007b82 */ /* 0x000e220000000800 */
[----:B------:R1:W-:Y:S01]  /*03f0*/  STG.E.64 desc[UR6][R4.64], R2 ;  /* 0x0000000204007986 */ /* 0x0003e2000c101b06 */
[----:B0-----:R-:W-:-:S13]  /*0400*/  ISETP.GE.AND P0, PT, R0, 0x1, PT ;  /* 0x000000010000780c */ /* 0x001fda0003f06270 */
[----:B-1----:R-:W-:Y:S05]  /*0410*/  @!P0 EXIT ;  /* 0x000000000000894d */ /* 0x002fea0003800000 */
[C---:B------:R-:W-:Y:S01]  /*0420*/  ISETP.GE.U32.AND P1, PT, R0.reuse, 0x10, PT ;  /* 0x000000100000780c */ /* 0x040fe20003f26070 */
[----:B------:R-:W-:Y:S01]  /*0430*/  IMAD R2, R7, R0, RZ ;  /* 0x0000000007027224 */ /* 0x000fe200078e02ff */
[----:B------:R-:W-:Y:S02]  /*0440*/  LOP3.LUT R9, R0, 0xf, RZ, 0xc0, !PT ;  /* 0x0000000f00097812 */ /* 0x000fe400078ec0ff */
[----:B------:R-:W-:Y:S02]  /*0450*/  MOV R3, RZ ;  /* 0x000000ff00037202 */ /* 0x000fe40000000f00 */
[----:B------:R-:W-:-:S07]  /*0460*/  ISETP.NE.AND P0, PT, R9, RZ, PT ;  /* 0x000000ff0900720c */ /* 0x000fce0003f05270 */
[----:B------:R-:W-:Y:S06]  /*0470*/  @!P1 BRA `(.L_x_4) ;  /* 0x0000000000d89947 */ /* 0x000fec0003800000 */
[----:B------:R-:W0:Y:S01]  /*0480*/  LDC.64 R4, c[0x0][0x388] ;  /* 0x0000e200ff047b82 */ /* 0x000e220000000a00 */
[----:B------:R-:W1:Y:S01]  /*0490*/  LDCU.64 UR4, c[0x0][0x3a0] ;  /* 0x00007400ff0477ac */ /* 0x000e620008000a00 */
[----:B------:R-:W-:-:S05]  /*04a0*/  LOP3.LUT R3, R0, 0x7ffffff0, RZ, 0xc0, !PT ;  /* 0x7ffffff000037812 */ /* 0x000fca00078ec0ff */
[----:B------:R-:W-:Y:S01]  /*04b0*/  IMAD.MOV R8, RZ, RZ, -R3 ;  /* 0x000000ffff087224 */ /* 0x000fe200078e0a03 */
[----:B-1----:R-:W-:-:S04]  /*04c0*/  UIADD3 UR4, UP0, UPT, UR4, 0x40, URZ ;  /* 0x0000004004047890 */ /* 0x002fc8000ff1e0ff */
[----:B------:R-:W-:Y:S01]  /*04d0*/  UIADD3.X UR5, UPT, UPT, URZ, UR5, URZ, UP0, !UPT ;  /* 0x00000005ff057290 */ /* 0x000fe200087fe4ff */
[----:B0-----:R-:W-:-:S04]  /*04e0*/  IMAD.WIDE.U32 R4, R2, 0x8, R4 ;  /* 0x0000000802047825 */ /* 0x001fc800078e0004 */
[----:B------:R-:W-:Y:S01]  /*04f0*/  IMAD.U32 R18, RZ, RZ, UR4 ;  /* 0x00000004ff127e24 */ /* 0x000fe2000f8e00ff */
[----:B------:R-:W-:Y:S02]  /*0500*/  IADD3 R20, P1, PT, R4, 0x40, RZ ;  /* 0x0000004004147810 */ /* 0x000fe40007f3e0ff */
[----:B------:R-:W-:-:S03]  /*0510*/  MOV R19, UR5 ;  /* 0x0000000500137c02 */ /* 0x000fc60008000f00 */
[----:B------:R-:W-:-:S08]  /*0520*/  IMAD.X R21, RZ, RZ, R5, P1 ;  /* 0x000000ffff157224 */ /* 0x000fd000008e0605 */
.L_x_5:
[----:B------:R-:W-:Y:S02]  /*0530*/  IMAD.MOV.U32 R4, RZ, RZ, R20 ;  /* 0x000000ffff047224 */ /* 0x000fe400078e0014 */
[----:B------:R-:W-:-:S05]  /*0540*/  IMAD.MOV.U32 R5, RZ, RZ, R21 ;  /* 0x000000ffff057224 */ /* 0x000fca00078e0015 */
[----:B0-----:R-:W2:Y:S01]  /*0550*/  LDG.E.64 R10, desc[UR6][R4.64+-0x40] ;  /* 0xffffc006040a7981 */ /* 0x001ea2000c1e1b00 */
[----:B------:R-:W-:Y:S01]  /*0560*/  IMAD.MOV.U32 R6, RZ, RZ, R18 ;  /* 0x000000ffff067224 */ /* 0x000fe200078e0012 */
[----:B------:R-:W-:-:S05]  /*0570*/  MOV R7, R19 ;  /* 0x0000001300077202 */ /* 0x000fca0000000f00 */
[----:B--2---:R0:W-:Y:S04]  /*0580*/  STG.E.64 desc[UR6][R6.64+-0x40], R10 ;  /* 0xffffc00a06007986 */ /* 0x0041e8000c101b06 */
[----:B------:R-:W2:Y:S04]  /*0590*/  LDG.E.64 R12, desc[UR6][R4.64+-0x38] ;  /* 0xffffc806040c7981 */ /* 0x000ea8000c1e1b00 */
[----:B--2---:R1:W-:Y:S04]  /*05a0*/  STG.E.64 desc[UR6][R6.64+-0x38], R12 ;  /* 0xffffc80c06007986 */ /* 0x0043e8000c101b06 */
[----:B------:R-:W2:Y:S04]  /*05b0*/  LDG.E.64 R14, desc[UR6][R4.64+-0x30] ;  /* 0xffffd006040e7981 */ /* 0x000ea8000c1e1b00 */
[----:B--2---:R2:W-:Y:S04]  /*05c0*/  STG.E.64 desc[UR6][R6.64+-0x30], R14 ;  /* 0xffffd00e06007986 */ /* 0x0045e8000c101b06 */
[----:B------:R-:W3:Y:S04]  /*05d0*/  LDG.E.64 R16, desc[UR6][R4.64+-0x28] ;  /* 0xffffd80604107981 */ /* 0x000ee8000c1e1b00 */
[----:B---3--:R3:W-:Y:S04]  /*05e0*/  STG.E.64 desc[UR6][R6.64+-0x28], R16 ;  /* 0xffffd81006007986 */ /* 0x0087e8000c101b06 */
[----:B------:R-:W4:Y:S04]  /*05f0*/  LDG.E.64 R18, desc[UR6][R4.64+-0x20] ;  /* 0xffffe00604127981 */ /* 0x000f28000c1e1b00 */
[----:B----4-:R4:W-:Y:S04]  /*0600*/  STG.E.64 desc[UR6][R6.64+-0x20], R18 ;  /* 0xffffe01206007986 */ /* 0x0109e8000c101b06 */
[----:B------:R-:W5:Y:S04]  /*0610*/  LDG.E.64 R20, desc[UR6][R4.64+-0x18] ;  /* 0xffffe80604147981 */ /* 0x000f68000c1e1b00 */
[----:B-----5:R5:W-:Y:S04]  /*0620*/  STG.E.64 desc[UR6][R6.64+-0x18], R20 ;  /* 0xffffe81406007986 */ /* 0x020be8000c101b06 */
[----:B0-----:R-:W2:Y:S04]  /*0630*/  LDG.E.64 R10, desc[UR6][R4.64+-0x10] ;  /* 0xfffff006040a7981 */ /* 0x001ea8000c1e1b00 */
[----:B--2---:R0:W-:Y:S04]  /*0640*/  STG.E.64 desc[UR6][R6.64+-0x10], R10 ;  /* 0xfffff00a06007986 */ /* 0x0041e8000c101b06 */
[----:B-1----:R-:W2:Y:S04]  /*0650*/  LDG.E.64 R12, desc[UR6][R4.64+-0x8] ;  /* 0xfffff806040c7981 */ /* 0x002ea8000c1e1b00 */
[----:B--2---:R1:W-:Y:S04]  /*0660*/  STG.E.64 desc[UR6][R6.64+-0x8], R12 ;  /* 0xfffff80c06007986 */ /* 0x0043e8000c101b06 */
[----:B------:R-:W2:Y:S04]  /*0670*/  LDG.E.64 R14, desc[UR6][R4.64] ;  /* 0x00000006040e7981 */ /* 0x000ea8000c1e1b00 */
[----:B--2---:R2:W-:Y:S04]  /*0680*/  STG.E.64 desc[UR6][R6.64], R14 ;  /* 0x0000000e06007986 */ /* 0x0045e8000c101b06 */
[----:B---3--:R-:W3:Y:S04]  /*0690*/  LDG.E.64 R16, desc[UR6][R4.64+0x8] ;  /* 0x0000080604107981 */ /* 0x008ee8000c1e1b00 */
[----:B---3--:R3:W-:Y:S04]  /*06a0*/  STG.E.64 desc[UR6][R6.64+0x8], R16 ;  /* 0x0000081006007986 */ /* 0x0087e8000c101b06 */
[----:B----4-:R-:W4:Y:S04]  /*06b0*/  LDG.E.64 R18, desc[UR6][R4.64+0x10] ;  /* 0x0000100604127981 */ /* 0x010f28000c1e1b00 */
[----:B----4-:R-:W-:Y:S04]  /*06c0*/  STG.E.64 desc[UR6][R6.64+0x10], R18 ;  /* 0x0000101206007986 */ /* 0x010fe8000c101b06 */
[----:B-----5:R-:W4:Y:S04]  /*06d0*/  LDG.E.64 R20, desc[UR6][R4.64+0x18] ;  /* 0x0000180604147981 */ /* 0x020f28000c1e1b00 */
[----:B----4-:R4:W-:Y:S04]  /*06e0*/  STG.E.64 desc[UR6][R6.64+0x18], R20 ;  /* 0x0000181406007986 */ /* 0x0109e8000c101b06 */
[----:B0-----:R-:W5:Y:S04]  /*06f0*/  LDG.E.64 R10, desc[UR6][R4.64+0x20] ;  /* 0x00002006040a7981 */ /* 0x001f68000c1e1b00 */
[----:B-----5:R0:W-:Y:S04]  /*0700*/  STG.E.64 desc[UR6][R6.64+0x20], R10 ;  /* 0x0000200a06007986 */ /* 0x0201e8000c101b06 */
[----:B-1----:R-:W5:Y:S04]  /*0710*/  LDG.E.64 R12, desc[UR6][R4.64+0x28] ;  /* 0x00002806040c7981 */ /* 0x002f68000c1e1b00 */
[----:B-----5:R0:W-:Y:S04]  /*0720*/  STG.E.64 desc[UR6][R6.64+0x28], R12 ;  /* 0x0000280c06007986 */ /* 0x0201e8000c101b06 */
[----:B--2---:R-:W2:Y:S04]  /*0730*/  LDG.E.64 R14, desc[UR6][R4.64+0x30] ;  /* 0x00003006040e7981 */ /* 0x004ea8000c1e1b00 */
[----:B--2---:R0:W-:Y:S04]  /*0740*/  STG.E.64 desc[UR6][R6.64+0x30], R14 ;  /* 0x0000300e06007986 */ /* 0x0041e8000c101b06 */
[----:B---3--:R-:W2:Y:S01]  /*0750*/  LDG.E.64 R16, desc[UR6][R4.64+0x38] ;  /* 0x0000380604107981 */ /* 0x008ea2000c1e1b00 */
[----:B------:R-:W-:Y:S01]  /*0760*/  VIADD R8, R8, 0x10 ;  /* 0x0000001008087836 */ /* 0x000fe20000000000 */
[----:B----4-:R-:W-:-:S02]  /*0770*/  IADD3 R20, P2, PT, R4, 0x80, RZ ;  /* 0x0000008004147810 */ /* 0x010fc40007f5e0ff */
[----:B------:R-:W-:Y:S02]  /*0780*/  IADD3 R18, P3, PT, R6, 0x80, RZ ;  /* 0x0000008006127810 */ /* 0x000fe40007f7e0ff */
[----:B------:R-:W-:Y:S01]  /*0790*/  ISETP.NE.AND P1, PT, R8, RZ, PT ;  /* 0x000000ff0800720c */ /* 0x000fe20003f25270 */
[----:B------:R-:W-:Y:S02]  /*07a0*/  IMAD.X R21, RZ, RZ, R5, P2 ;  /* 0x000000ffff157224 */ /* 0x000fe400010e0605 */
[----:B------:R-:W-:Y:S01]  /*07b0*/  IMAD.X R19, RZ, RZ, R7, P3 ;  /* 0x000000ffff137224 */ /* 0x000fe200018e0607 */
[----:B--2---:R0:W-:Y:S09]  /*07c0*/  STG.E.64 desc[UR6][R6.64+0x38], R16 ;  /* 0x0000381006007986 */ /* 0x0041f2000c101b06 */
[----:B------:R-:W-:Y:S05]  /*07d0*/  @P1 BRA `(.L_x_5) ;  /* 0xfffffffc00541947 */ /* 0x000fea000383ffff */
.L_x_4:
[----:B------:R-:W-:Y:S05]  /*07e0*/  @!P0 EXIT ;  /* 0x000000000000894d */ /* 0x000fea0003800000 */
[----:B------:R-:W-:Y:S02]  /*07f0*/  ISETP.GE.U32.AND P0, PT, R9, 0x8, PT ;  /* 0x000000080900780c */ /* 0x000fe40003f06070 */
[----:B------:R-:W-:-:S04]  /*0800*/  LOP3.LUT R20, R0, 0x7, RZ, 0xc0, !PT ;  /* 0x0000000700147812 */ /* 0x000fc800078ec0ff */
[----:B------:R-:W-:-:S07]  /*0810*/  ISETP.NE.AND P1, PT, R20, RZ, PT ;  /* 0x000000ff1400720c */ /* 0x000fce0003f25270 */
[----:B------:R-:W-:Y:S06]  /*0820*/  @!P0 BRA `(.L_x_6) ;  /* 0x00000000006c8947 */ /* 0x000fec0003800000 */
[----:B------:R-:W1:Y:S01]  /*0830*/  LDC.64 R8, c[0x0][0x388] ;  /* 0x0000e200ff087b82 */ /* 0x000e620000000a00 */
[----:B------:R-:W-:-:S07]  /*0840*/  IADD3 R5, PT, PT, R2, R3, RZ ;  /* 0x0000000302057210 */ /* 0x000fce0007ffe0ff */
[----:B0-----:R-:W0:Y:S08]  /*0850*/  LDC.64 R12, c[0x0][0x388] ;  /* 0x0000e200ff0c7b82 */ /* 0x001e300000000a00 */
[----:B------:R-:W2:Y:S01]  /*0860*/  LDC.64 R6, c[0x0][0x3a0] ;  /* 0x0000e800ff067b82 */ /* 0x000ea20000000a00 */
[----:B-1----:R-:W-:-:S06]  /*0870*/  IMAD.WIDE.U32 R8, R5, 0x8, R8 ;  /* 0x0000000805087825 */ /* 0x002fcc00078e0008 */
[----:B------:R-:W3:Y:S01]  /*0880*/  LDG.E.64 R8, desc[UR6][R8.64] ;  /* 0x0000000608087981 */ /* 0x000ee2000c1e1b00 */
[----:B------:R-:W-:-:S05]  /*0890*/  IADD3 R5, P0, PT, R2, R3, RZ ;  /* 0x0000000302057210 */ /* 0x000fca0007f1e0ff */
[----:B------:R-:W-:Y:S01]  /*08a0*/  IMAD.X R10, RZ, RZ, RZ, P0 ;  /* 0x000000ffff0a7224 */ /* 0x000fe200000e06ff */
[----:B0-----:R-:W-:Y:S01]  /*08b0*/  LEA R4, P0, R5, R12, 0x3 ;  /* 0x0000000c05047211 */ /* 0x001fe200078018ff */
[----:B--2---:R-:W-:-:S03]  /*08c0*/  IMAD.WIDE.U32 R6, R3, 0x8, R6 ;  /* 0x0000000803067825 */ /* 0x004fc600078e0006 */
[----:B------:R-:W-:Y:S02]  /*08d0*/  LEA.HI.X R5, R5, R13, R10, 0x3, P0 ;  /* 0x0000000d05057211 */ /* 0x000fe400000f1c0a */
[----:B---3--:R0:W-:Y:S04]  /*08e0*/  STG.E.64 desc[UR6][R6.64], R8 ;  /* 0x0000000806007986 */ /* 0x0081e8000c101b06 */
[----:B------:R-:W2:Y:S04]  /*08f0*/  LDG.E.64 R10, desc[UR6][R4.64+0x8] ;  /* 0x00000806040a7981 */ /* 0x000ea8000c1e1b00 */
[----:B--2---:R1:W-:Y:S04]  /*0900*/  STG.E.64 desc[UR6][R6.64+0x8], R10 ;  /* 0x0000080a06007986 */ /* 0x0043e8000c101b06 */
[----:B------:R-:W2:Y:S04]  /*0910*/  LDG.E.64 R12, desc[UR6][R4.64+0x10] ;  /* 0x00001006040c7981 */ /* 0x000ea8000c1e1b00 */
[----:B--2---:R2:W-:Y:S04]  /*0920*/  STG.E.64 desc[UR6][R6.64+0x10], R12 ;  /* 0x0000100c06007986 */ /* 0x0045e8000c101b06 */
[----:B------:R-:W3:Y:S04]  /*0930*/  LDG.E.64 R14, desc[UR6][R4.64+0x18] ;  /* 0x00001806040e7981 */ /* 0x000ee8000c1e1b00 */
[----:B---3--:R2:W-:Y:S04]  /*0940*/  STG.E.64 desc[UR6][R6.64+0x18], R14 ;  /* 0x0000180e06007986 */ /* 0x0085e8000c101b06 */
[----:B------:R-:W3:Y:S04]  /*0950*/  LDG.E.64 R16, desc[UR6][R4.64+0x20] ;  /* 0x0000200604107981 */ /* 0x000ee8000c1e1b00 */
[----:B---3--:R2:W-:Y:S04]  /*0960*/  STG.E.64 desc[UR6][R6.64+0x20], R16 ;  /* 0x0000201006007986 */ /* 0x0085e8000c101b06 */
[----:B------:R-:W3:Y:S04]  /*0970*/  LDG.E.64 R18, desc[UR6][R4.64+0x28] ;  /* 0x0000280604127981 */ /* 0x000ee8000c1e1b00 */
[----:B---3--:R2:W-:Y:S04]  /*0980*/  STG.E.64 desc[UR6][R6.64+0x28], R18 ;  /* 0x0000281206007986 */ /* 0x0085e8000c101b06 */
[----:B0-----:R-:W3:Y:S04]  /*0990*/  LDG.E.64 R8, desc[UR6][R4.64+0x30] ;  /* 0x0000300604087981 */ /* 0x001ee8000c1e1b00 */
[----:B---3--:R2:W-:Y:S04]  /*09a0*/  STG.E.64 desc[UR6][R6.64+0x30], R8 ;  /* 0x0000300806007986 */ /* 0x0085e8000c101b06 */
[----:B-1----:R-:W3:Y:S01]  /*09b0*/  LDG.E.64 R10, desc[UR6][R4.64+0x38] ;  /* 0x00003806040a7981 */ /* 0x002ee2000c1e1b00 */
[----:B------:R-:W-:-:S03]  /*09c0*/  VIADD R3, R3, 0x8 ;  /* 0x0000000803037836 */ /* 0x000fc60000000000 */
[----:B---3--:R2:W-:Y:S04]  /*09d0*/  STG.E.64 desc[UR6][R6.64+0x38], R10 ;  /* 0x0000380a06007986 */ /* 0x0085e8000c101b06 */
.L_x_6:
[----:B------:R-:W-:Y:S05]  /*09e0*/  @!P1 EXIT ;  /* 0x000000000000994d */ /* 0x000fea0003800000 */
[----:B------:R-:W-:Y:S02]  /*09f0*/  ISETP.GE.U32.AND P0, PT, R20, 0x4, PT ;  /* 0x000000041400780c */ /* 0x000fe40003f06070 */
[----:B------:R-:W-:-:S04]  /*0a00*/  LOP3.LUT R0, R0, 0x3, RZ, 0xc0, !PT ;  /* 0x0000000300007812 */ /* 0x000fc800078ec0ff */
[----:B------:R-:W-:-:S07]  /*0a10*/  ISETP.NE.AND P1, PT, R0, RZ, PT ;  /* 0x000000ff0000720c */ /* 0x000fce0003f25270 */
[----:B------:R-:W-:Y:S06]  /*0a20*/  @!P0 BRA `(.L_x_7) ;  /* 0x00000000004c8947 */ /* 0x000fec0003800000 */
[----:B------:R-:W1:Y:S01]  /*0a30*/  LDC.64 R4, c[0x0][0x388] ;  /* 0x0000e200ff047b82 */ /* 0x000e620000000a00 */
[----:B0-2---:R-:W-:-:S07]  /*0a40*/  IMAD.IADD R7, R2, 0x1, R3 ;  /* 0x0000000102077824 */ /* 0x005fce00078e0203 */
[----:B------:R-:W0:Y:S01]  /*0a50*/  LDC.64 R14, c[0x0][0x388] ;  /* 0x0000e200ff0e7b82 */ /* 0x000e220000000a00 */
[----:B-1----:R-:W-:-:S07]  /*0a60*/  IMAD.WIDE.U32 R4, R7, 0x8, R4 ;  /* 0x0000000807047825 */ /* 0x002fce00078e0004 */
[----:B------:R-:W1:Y:S01]  /*0a70*/  LDC.64 R6, c[0x0][0x3a0] ;  /* 0x0000e800ff067b82 */ /* 0x000e620000000a00 */
[----:B------:R-:W2:Y:S01]  /*0a80*/  LDG.E.64 R4, desc[UR6][R4.64] ;  /* 0x0000000604047981 */ /* 0x000ea2000c1e1b00 */
[----:B------:R-:W-:-:S04]  /*0a90*/  IADD3 R8, P0, PT, R2, R3, RZ ;  /* 0x0000000302087210 */ /* 0x000fc80007f1e0ff */
[----:B------:R-:W-:Y:S02]  /*0aa0*/  IADD3.X R9, PT, PT, RZ, RZ, RZ, P0, !PT ;  /* 0x000000ffff097210 */ /* 0x000fe400007fe4ff */
[----:B0-----:R-:W-:-:S04]  /*0ab0*/  LEA R14, P0, R8, R14, 0x3 ;  /* 0x0000000e080e7211 */ /* 0x001fc800078018ff */
[----:B------:R-:W-:Y:S01]  /*0ac0*/  LEA.HI.X R15, R8, R15, R9, 0x3, P0 ;  /* 0x0000000f080f7211 */ /* 0x000fe200000f1c09 */
[----:B-1----:R-:W-:-:S05]  /*0ad0*/  IMAD.WIDE.U32 R12, R3, 0x8, R6 ;  /* 0x00000008030c7825 */ /* 0x002fca00078e0006 */
[----:B--2---:R1:W-:Y:S04]  /*0ae0*/  STG.E.64 desc[UR6][R12.64], R4 ;  /* 0x000000040c007986 */ /* 0x0043e8000c101b06 */
[----:B------:R-:W2:Y:S04]  /*0af0*/  LDG.E.64 R6, desc[UR6][R14.64+0x8] ;  /* 0x000008060e067981 */ /* 0x000ea8000c1e1b00 */
[----:B--2---:R1:W-:Y:S04]  /*0b00*/  STG.E.64 desc[UR6][R12.64+0x8], R6 ;  /* 0x000008060c007986 */ /* 0x0043e8000c101b06 */
[----:B------:R-:W2:Y:S04]  /*0b10*/  LDG.E.64 R8, desc[UR6][R14.64+0x10] ;  /* 0x000010060e087981 */ /* 0x000ea8000c1e1b00 */
[----:B--2---:R1:W-:Y:S04]  /*0b20*/  STG.E.64 desc[UR6][R12.64+0x10], R8 ;  /* 0x000010080c007986 */ /* 0x0043e8000c101b06 */
[----:B------:R-:W2:Y:S01]  /*0b30*/  LDG.E.64 R10, desc[UR6][R14.64+0x18] ;  /* 0x000018060e0a7981 */ /* 0x000ea2000c1e1b00 */
[----:B------:R-:W-:-:S03]  /*0b40*/  VIADD R3, R3, 0x4 ;  /* 0x0000000403037836 */ /* 0x000fc60000000000 */
[----:B--2---:R1:W-:Y:S04]  /*0b50*/  STG.E.64 desc[UR6][R12.64+0x18], R10 ;  /* 0x0000180a0c007986 */ /* 0x0043e8000c101b06 */
.L_x_7:
[----:B------:R-:W-:Y:S05]  /*0b60*/  @!P1 EXIT ;  /* 0x000000000000994d */ /* 0x000fea0003800000 */
[----:B-1----:R-:W1:Y:S01]  /*0b70*/  LDC.64 R4, c[0x0][0x3a0] ;  /* 0x0000e800ff047b82 */ /* 0x002e620000000a00 */
[----:B--2---:R-:W-:Y:S02]  /*0b80*/  IMAD.IADD R9, R2, 0x1, R3 ;  /* 0x0000000102097824 */ /* 0x004fe400078e0203 */
[----:B------:R-:W-:-:S05]  /*0b90*/  IMAD.MOV R0, RZ, RZ, -R0 ;  /* 0x000000ffff007224 */ /* 0x000fca00078e0a00 */
[----:B0-----:R-:W0:Y:S01]  /*0ba0*/  LDC.64 R6, c[0x0][0x388] ;  /* 0x0000e200ff067b82 */ /* 0x001e220000000a00 */
[----:B-1----:R-:W-:-:S04]  /*0bb0*/  IMAD.WIDE.U32 R2, R3, 0x8, R4 ;  /* 0x0000000803027825 */ /* 0x002fc800078e0004 */
[----:B------:R-:W-:Y:S02]  /*0bc0*/  IMAD.MOV.U32 R8, RZ, RZ, R2 ;  /* 0x000000ffff087224 */ /* 0x000fe400078e0002 */
[----:B0-----:R-:W-:Y:S01]  /*0bd0*/  IMAD.WIDE.U32 R4, R9, 0x8, R6 ;  /* 0x0000000809047825 */ /* 0x001fe200078e0006 */
[----:B------:R-:W-:-:S03]  /*0be0*/  MOV R9, R3 ;  /* 0x0000000300097202 */ /* 0x000fc60000000f00 */
[----:B------:R-:W-:Y:S02]  /*0bf0*/  IMAD.MOV.U32 R6, RZ, RZ, R4 ;  /* 0x000000ffff067224 */ /* 0x000fe400078e0004 */
[----:B------:R-:W-:-:S07]  /*0c00*/  IMAD.MOV.U32 R7, RZ, RZ, R5 ;  /* 0x000000ffff077224 */ /* 0x000fce00078e0005 */
.L_x_8:
[----:B0-----:R-:W-:Y:S01]  /*0c10*/  MOV R2, R6 ;  /* 0x0000000600027202 */ /* 0x001fe20000000f00 */
[----:B------:R-:W-:-:S06]  /*0c20*/  IMAD.MOV.U32 R3, RZ, RZ, R7 ;  /* 0x000000ffff037224 */ /* 0x000fcc00078e0007 */
[----:B------:R-:W2:Y:S01]  /*0c30*/  LDG.E.64 R2, desc[UR6][R2.64] ;  /* 0x0000000602027981 */ /* 0x000ea2000c1e1b00 */
[----:B------:R-:W-:Y:S01]  /*0c40*/  IMAD.MOV.U32 R4, RZ, RZ, R8 ;  /* 0x000000ffff047224 */ /* 0x000fe200078e0008 */
[----:B------:R-:W-:Y:S01]  /*0c50*/  IADD3 R0, PT, PT, R0, 0x1, RZ ;  /* 0x0000000100007810 */ /* 0x000fe20007ffe0ff */
[--C-:B------:R-:W-:Y:S01]  /*0c60*/  IMAD.MOV.U32 R5, RZ, RZ, R9.reuse ;  /* 0x000000ffff057224 */ /* 0x100fe200078e0009 */
[----:B------:R-:W-:Y:S02]  /*0c70*/  IADD3 R8, P1, PT, R8, 0x8, RZ ;  /* 0x0000000808087810 */ /* 0x000fe40007f3e0ff */
[----:B------:R-:W-:Y:S02]  /*0c80*/  ISETP.NE.AND P0, PT, R0, RZ, PT ;  /* 0x000000ff0000720c */ /* 0x000fe40003f05270 */
[----:B------:R-:W-:Y:S01]  /*0c90*/  IADD3 R6, P2, PT, R6, 0x8, RZ ;  /* 0x0000000806067810 */ /* 0x000fe20007f5e0ff */
[----:B------:R-:W-:-:S04]  /*0ca0*/  IMAD.X R9, RZ, RZ, R9, P1 ;  /* 0x000000ffff097224 */ /* 0x000fc800008e0609 */
[----:B------:R-:W-:Y:S01]  /*0cb0*/  IMAD.X R7, RZ, RZ, R7, P2 ;  /* 0x000000ffff077224 */ /* 0x000fe200010e0607 */
[----:B--2---:R0:W-:Y:S05]  /*0cc0*/  STG.E.64 desc[UR6][R4.64], R2 ;  /* 0x0000000204007986 */ /* 0x0041ea000c101b06 */
[----:B------:R-:W-:Y:S05]  /*0cd0*/  @P0 BRA `(.L_x_8) ;  /* 0xfffffffc00cc0947 */ /* 0x000fea000383ffff */
[----:B------:R-:W-:Y:S05]  /*0ce0*/  EXIT ;  /* 0x000000000000794d */ /* 0x000fea0003800000 */
.L_x_9:
[----:B------:R-:W-:-:S00]  /*0cf0*/  BRA `(.L_x_9) ;  /* 0xfffffffc00fc7947 */ /* 0x000fc0000383ffff */
[----:B------:R-:W-:-:S00]  /*0d00*/  NOP ;  /* 0x0000000000007918 */ /* 0x000fc00000000000 */
[----:B------:R-:W-:-:S00]  /*0d10*/  NOP ;  /* 0x0000000000007918 */ /* 0x000fc00000000000 */
[----:B------:R-:W-:-:S00]  /*0d20*/  NOP ;  /* 0x0000000000007918 */ /* 0x000fc00000000000 */
[----:B------:R-:W-:-:S00]  /*0d30*/  NOP ;  /* 0x0000000000007918 */ /* 0x000fc00000000000 */
[----:B------:R-:W-:-:S00]  /*0d40*/  NOP ;  /* 0x0000000000007918 */ /* 0x000fc00000000000 */
[----:B------:R-:W-:-:S00]  /*0d50*/  NOP ;  /* 0x0000000000007918 */ /* 0x000fc00000000000 */
[----:B------:R-:W-:-:S00]  /*0d60*/  NOP ;  /* 0x0000000000007918 */ /* 0x000fc00000000000 */
[----:B------:R-:W-:-:S00]  /*0d70*/  NOP ;  /* 0x0000000000007918 */ /* 0x000fc00000000000 */
.L_x_43:


//--------------------- .text._Z15updateParticlesPdS_S_S_S_S_S_iS_S_ii --------------------------
	.section	.text._Z15updateParticlesPdS_S_S_S_S_S_iS_S_ii,"ax",@progbits
	.align	128
        .global         _Z15updateParticlesPdS_S_S_S_S_S_iS_S_ii
        .type           _Z15updateParticlesPdS_S_S_S_S_S_iS_S_ii,@function
        .size           _Z15updateParticlesPdS_S_S_S_S_S_iS_S_ii,(.L_x_44 - _Z15updateParticlesPdS_S_S_S_S_S_iS_S_ii)
        .other          _Z15updateParticlesPdS_S_S_S_S_S_iS_S_ii,@"STO_CUDA_ENTRY STV_DEFAULT"
_Z15updateParticlesPdS_S_S_S_S_S_iS_S_ii:
.text._Z15updateParticlesPdS_S_S_S_S_S_iS_S_ii:
[----:B------:R-:W-:Y:S01]  /*0000*/  LDC R1, c[0x0][0x37c] ;  /* 0x0000df00ff017b82 */ /* 0x000fe20000000800 */
[----:B------:R-:W0:Y:S01]  /*0010*/  S2R R0, SR_TID.X ;  /* 0x0000000000007919 */ /* 0x000e220000002100 */
[----:B------:R-:W1:Y:S01]  /*0020*/  LDCU.64 UR6, c[0x0][0x3d0] ;  /* 0x00007a00ff0677ac */ /* 0x000e620008000a00 */
[----:B------:R-:W-:Y:S01]  /*0030*/  BSSY.RECONVERGENT B0, `(.L_x_10) ;  /* 0x00000b8000007945 */ /* 0x000fe20003800200 */
[----:B------:R-:W2:Y:S01]  /*0040*/  LDCU UR11, c[0x0][0x3b8] ;  /* 0x00007700ff0b77ac */ /* 0x000ea20008000800 */
[----:B------:R-:W3:Y:S01]  /*0050*/  LDCU.64 UR8, c[0x0][0x358] ;  /* 0x00006b00ff0877ac */ /* 0x000ee20008000a00 */
[----:B------:R-:W4:Y:S01]  /*0060*/  LDCU UR26, c[0x0][0x3b8] ;  /* 0x00007700ff1a77ac */ /* 0x000f220008000800 */
[----:B------:R-:W0:Y:S01]  /*0070*/  LDCU UR27, c[0x0][0x3d0] ;  /* 0x00007a00ff1b77ac */ /* 0x000e220008000800 */
[----:B-1----:R-:W-:Y:S01]  /*0080*/  MOV R3, UR6 ;  /* 0x0000000600037c02 */ /* 0x002fe20008000f00 */
[----:B------:R-:W1:Y:S01]  /*0090*/  LDCU UR10, c[0x3][0x7c] ;  /* 0x00c00f80ff0a77ac */ /* 0x000e620008000800 */
[----:B--2---:R-:W-:Y:S01]  /*00a0*/  IMAD.U32 R4, RZ, RZ, UR11 ;  /* 0x0000000bff047e24 */ /* 0x004fe2000f8e00ff */
[----:B------:R-:W2:Y:S03]  /*00b0*/  LDCU.64 UR16, c[0x3][0x48] ;  /* 0x00c00900ff1077ac */ /* 0x000ea60008000a00 */
[----:B------:R-:W-:Y:S01]  /*00c0*/  IMAD R6, R3, R4, RZ ;  /* 0x0000000403067224 */ /* 0x000fe200078e02ff */
[----:B------:R-:W1:Y:S01]  /*00d0*/  LDCU.64 UR4, c[0x3][0x70] ;  /* 0x00c00e00ff0477ac */ /* 0x000e620008000a00 */
[C---:B0-----:R-:W-:Y:S01]  /*00e0*/  ISETP.NE.AND P0, PT, R0.reuse, RZ, PT ;  /* 0x000000ff0000720c */ /* 0x041fe20003f05270 */
[----:B------:R-:W-:Y:S01]  /*00f0*/  IMAD R5, R0, UR7, RZ ;  /* 0x0000000700057c24 */ /* 0x000fe2000f8e02ff */
[----:B------:R-:W0:Y:S03]  /*0100*/  LDCU.128 UR12, c[0x3][0x50] ;  /* 0x00c00a00ff0c77ac */ /* 0x000e260008000c00 */
[----:B------:R-:W-:Y:S01]  /*0110*/  VIADD R7, R5, UR7 ;  /* 0x0000000705077c36 */ /* 0x000fe20008000000 */
[----:B------:R-:W0:Y:S01]  /*0120*/  LDCU.128 UR20, c[0x3][0x60] ;  /* 0x00c00c00ff1477ac */ /* 0x000e220008000c00 */
[----:B------:R-:W0:Y:S06]  /*0130*/  LDCU.64 UR18, c[0x3][0x70] ;  /* 0x00c00e00ff1277ac */ /* 0x000e2c0008000a00 */
[----:B------:R-:W5:Y:S01]  /*0140*/  @!P0 S2R R11, SR_CgaCtaId ;  /* 0x00000000000b8919 */ /* 0x000f620000008800 */
[----:B------:R-:W-:Y:S01]  /*0150*/  @!P0 MOV R2, 0x400 ;  /* 0x0000040000028802 */ /* 0x000fe20000000f00 */
[----:B------:R-:W-:Y:S01]  /*0160*/  @!P0 IMAD.MOV.U32 R8, RZ, RZ, 0x0 ;  /* 0x00000000ff088424 */ /* 0x000fe200078e00ff */
[----:B------:R-:W0:Y:S01]  /*0170*/  LDCU.64 UR24, c[0x3][0x60] ;  /* 0x00c00c00ff1877ac */ /* 0x000e220008000a00 */
[----:B------:R-:W-:Y:S01]  /*0180*/  @!P0 IMAD.MOV.U32 R9, RZ, RZ, -0x3e200000 ;  /* 0xc1e00000ff098424 */ /* 0x000fe200078e00ff */
[----:B-----5:R-:W-:-:S02]  /*0190*/  @!P0 LEA R11, R11, R2, 0x18 ;  /* 0x000000020b0b8211 */ /* 0x020fc400078ec0ff */
[----:B------:R-:W0:Y:S03]  /*01a0*/  S2R R2, SR_CTAID.X ;  /* 0x0000000000027919 */ /* 0x000e260000002500 */
[----:B------:R5:W-:Y:S04]  /*01b0*/  @!P0 STS.64 [R11+0x10], R8 ;  /* 0x000010080b008388 */ /* 0x000be80000000a00 */
[----:B------:R0:W-:Y:S01]  /*01c0*/  @!P0 STS [R11], RZ ;  /* 0x000000ff0b008388 */ /* 0x0001e20000000800 */
[----:B-----5:R-:W-:Y:S01]  /*01d0*/  VIMNMX R8, PT, PT, R6, R7, PT ;  /* 0x0000000706087248 */ /* 0x020fe20003fe0100 */
[----:B------:R-:W-:Y:S03]  /*01e0*/  BAR.SYNC.DEFER_BLOCKING 0x0 ;  /* 0x0000000000007b1d */ /* 0x000fe60000010000 */
[----:B------:R-:W-:-:S13]  /*01f0*/  ISETP.GE.AND P0, PT, R5, R8, PT ;  /* 0x000000080500720c */ /* 0x000fda0003f06270 */
[----:B01234-:R-:W-:Y:S05]  /*0200*/  @P0 BRA `(.L_x_11) ;  /* 0x0000000800680947 */ /* 0x01ffea0003800000 */
[----:B------:R-:W-:Y:S01]  /*0210*/  IABS R9, R4 ;  /* 0x0000000400097213 */ /* 0x000fe20000000000 */
[----:B------:R-:W-:Y:S01]  /*0220*/  IMAD.MOV.U32 R18, RZ, RZ, RZ ;  /* 0x000000ffff127224 */ /* 0x000fe200078e00ff */
[----:B------:R-:W-:Y:S01]  /*0230*/  MOV R11, R5 ;  /* 0x00000005000b7202 */ /* 0x000fe20000000f00 */
[----:B------:R-:W-:Y:S01]  /*0240*/  IMAD.IADD R10, R5, 0x1, -R8 ;  /* 0x00000001050a7824 */ /* 0x000fe200078e0a08 */
[----:B------:R-:W0:Y:S08]  /*0250*/  I2F.RP R3, R9 ;  /* 0x0000000900037306 */ /* 0x000e300000209400 */
[----:B0-----:R-:W0:Y:S02]  /*0260*/  MUFU.RCP R3, R3 ;  /* 0x0000000300037308 */ /* 0x001e240000001000 */
[----:B0-----:R-:W-:-:S06]  /*0270*/  IADD3 R19, PT, PT, R3, 0xffffffe, RZ ;  /* 0x0ffffffe03137810 */ /* 0x001fcc0007ffe0ff */
[----:B------:R-:W0:Y:S02]  /*0280*/  F2I.FTZ.U32.TRUNC.NTZ R19, R19 ;  /* 0x0000001300137305 */ /* 0x000e24000021f000 */
[----:B0-----:R-:W-:-:S04]  /*0290*/  IMAD.MOV R4, RZ, RZ, -R19 ;  /* 0x000000ffff047224 */ /* 0x001fc800078e0a13 */
[----:B------:R-:W-:-:S04]  /*02a0*/  IMAD R13, R4, R9, RZ ;  /* 0x00000009040d7224 */ /* 0x000fc800078e02ff */
[----:B------:R-:W-:-:S07]  /*02b0*/  IMAD.HI.U32 R18, R19, R13, R18 ;  /* 0x0000000d13127227 */ /* 0x000fce00078e0012 */
.L_x_14:
[----:B0-----:R-:W-:Y:S01]  /*02c0*/  IABS R13, R11 ;  /* 0x0000000b000d7213 */ /* 0x001fe20000000000 */
[----:B------:R-:W-:Y:S01]  /*02d0*/  IMAD.U32 R4, RZ, RZ, UR26 ;  /* 0x0000001aff047e24 */ /* 0x000fe2000f8e00ff */
[----:B------:R-:W-:Y:S01]  /*02e0*/  BSSY.RECONVERGENT B1, `(.L_x_12) ;  /* 0x000008a000017945 */ /* 0x000fe20003800200 */
[----:B------:R-:W-:Y:S02]  /*02f0*/  VIADD R10, R10, 0x1 ;  /* 0x000000010a0a7836 */ /* 0x000fe40000000000 */
[----:B------:R-:W-:Y:S01]  /*0300*/  IMAD.HI.U32 R3, R18, R13, RZ ;  /* 0x0000000d12037227 */ /* 0x000fe200078e00ff */
[-C--:B------:R-:W-:Y:S02]  /*0310*/  IABS R12, R4.reuse ;  /* 0x00000004000c7213 */ /* 0x080fe40000000000 */
[----:B------:R-:W-:Y:S02]  /*0320*/  LOP3.LUT R16, RZ, R4, RZ, 0x33, !PT ;  /* 0x00000004ff107212 */ /* 0x000fe400078e33ff */
[----:B------:R-:W-:-:S05]  /*0330*/  IADD3 R14, PT, PT, -R3, RZ, RZ ;  /* 0x000000ff030e7210 */ /* 0x000fca0007ffe1ff */
[----:B------:R-:W-:Y:S01]  /*0340*/  IMAD R14, R12, R14, R13 ;  /* 0x0000000e0c0e7224 */ /* 0x000fe200078e020d */
[----:B------:R-:W-:-:S04]  /*0350*/  LOP3.LUT R13, R11, R4, RZ, 0x3c, !PT ;  /* 0x000000040b0d7212 */ /* 0x000fc800078e3cff */
[----:B------:R-:W-:Y:S02]  /*0360*/  ISETP.GT.U32.AND P1, PT, R9, R14, PT ;  /* 0x0000000e0900720c */ /* 0x000fe40003f24070 */
[----:B------:R-:W-:-:S11]  /*0370*/  ISETP.GE.AND P2, PT, R13, RZ, PT ;  /* 0x000000ff0d00720c */ /* 0x000fd60003f46270 */
[----:B------:R-:W-:Y:S02]  /*0380*/  @!P1 IMAD.IADD R14, R14, 0x1, -R12 ;  /* 0x000000010e0e9824 */ /* 0x000fe400078e0a0c */
[----:B------:R-:W-:Y:S01]  /*0390*/  @!P1 VIADD R3, R3, 0x1 ;  /* 0x0000000103039836 */ /* 0x000fe20000000000 */
[----:B------:R-:W-:Y:S02]  /*03a0*/  ISETP.NE.AND P1, PT, R4, RZ, PT ;  /* 0x000000ff0400720c */ /* 0x000fe40003f25270 */
[----:B------:R-:W-:-:S13]  /*03b0*/  ISETP.GE.U32.AND P0, PT, R14, R9, PT ;  /* 0x000000090e00720c */ /* 0x000fda0003f06070 */
[----:B------:R-:W-:Y:S02]  /*03c0*/  @P0 IADD3 R3, PT, PT, R3, 0x1, RZ ;  /* 0x0000000103030810 */ /* 0x000fe40007ffe0ff */
[----:B------:R-:W-:-:S03]  /*03d0*/  ISETP.NE.AND P0, PT, R10, RZ, PT ;  /* 0x000000ff0a00720c */ /* 0x000fc60003f05270 */
[----:B------:R-:W-:Y:S01]  /*03e0*/  IMAD.MOV.U32 R13, RZ, RZ, R3 ;  /* 0x000000ffff0d7224 */ /* 0x000fe200078e0003 */
[----:B------:R-:W-:-:S03]  /*03f0*/  MOV R3, UR27 ;  /* 0x0000001b00037c02 */ /* 0x000fc60008000f00 */
[----:B------:R-:W-:-:S05]  /*0400*/  @!P2 IMAD.MOV R13, RZ, RZ, -R13 ;  /* 0x000000ffff0da224 */ /* 0x000fca00078e0a0d */
[----:B------:R-:W-:-:S05]  /*0410*/  SEL R13, R16, R13, !P1 ;  /* 0x0000000d100d7207 */ /* 0x000fca0004800000 */
[----:B------:R-:W-:-:S05]  /*0420*/  IMAD R23, R2, R3, R13 ;  /* 0x0000000302177224 */ /* 0x000fca00078e020d */
[----:B------:R-:W-:-:S13]  /*0430*/  ISETP.GE.AND P2, PT, R23, UR10, PT ;  /* 0x0000000a17007c0c */ /* 0x000fda000bf46270 */
[----:B------:R-:W-:Y:S05]  /*0440*/  @P2 BRA `(.L_x_13) ;  /* 0x0000000400cc2947 */ /* 0x000fea0003800000 */
[----:B------:R-:W0:Y:S01]  /*0450*/  I2F.RP R15, R12 ;  /* 0x0000000c000f7306 */ /* 0x000e220000209400 */
[----:B------:R-:W-:Y:S01]  /*0460*/  ISETP.GE.AND P3, PT, R11, RZ, PT ;  /* 0x000000ff0b00720c */ /* 0x000fe20003f66270 */
[----:B------:R-:W-:Y:S01]  /*0470*/  IMAD.IADD R13, R14, 0x1, -R12 ;  /* 0x000000010e0d7824 */ /* 0x000fe200078e0a0c */
[----:B------:R-:W-:-:S04]  /*0480*/  MOV R9, R12 ;  /* 0x0000000c00097202 */ /* 0x000fc80000000f00 */
[----:B------:R-:W-:-:S04]  /*0490*/  ISETP.GT.U32.AND P2, PT, R9, R14, PT ;  /* 0x0000000e0900720c */ /* 0x000fc80003f44070 */
[----:B------:R-:W-:Y:S01]  /*04a0*/  SEL R13, R13, R14, !P2 ;  /* 0x0000000e0d0d7207 */ /* 0x000fe20005000000 */
[----:B0-----:R-:W0:Y:S03]  /*04b0*/  MUFU.RCP R15, R15 ;  /* 0x0000000f000f7308 */ /* 0x001e260000001000 */
[----:B------:R-:W-:-:S04]  /*04c0*/  @!P3 IADD3 R13, PT, PT, -R13, RZ, RZ ;  /* 0x000000ff0d0db210 */ /* 0x000fc80007ffe1ff */
[----:B------:R-:W-:-:S05]  /*04d0*/  SEL R21, R16, R13, !P1 ;  /* 0x0000000d10157207 */ /* 0x000fca0004800000 */
[----:B------:R-:W-:Y:S02]  /*04e0*/  IMAD R23, R23, R4, R21 ;  /* 0x0000000417177224 */ /* 0x000fe400078e0215 */
[----:B0-----:R-:W-:-:S04]  /*04f0*/  VIADD R18, R15, 0xffffffe ;  /* 0x0ffffffe0f127836 */ /* 0x001fc80000000000 */
[----:B------:R0:W1:Y:S02]  /*0500*/  F2I.FTZ.U32.TRUNC.NTZ R19, R18 ;  /* 0x0000001200137305 */ /* 0x000064000021f000 */
[----:B0-----:R-:W-:Y:S02]  /*0510*/  IMAD.MOV.U32 R18, RZ, RZ, RZ ;  /* 0x000000ffff127224 */ /* 0x001fe400078e00ff */
[----:B-1----:R-:W-:-:S04]  /*0520*/  IMAD.MOV R17, RZ, RZ, -R19 ;  /* 0x000000ffff117224 */ /* 0x002fc800078e0a13 */
[----:B------:R-:W-:-:S04]  /*0530*/  IMAD R13, R17, R12, RZ ;  /* 0x0000000c110d7224 */ /* 0x000fc800078e02ff */
[----:B------:R-:W-:Y:S01]  /*0540*/  IMAD.HI.U32 R18, R19, R13, R18 ;  /* 0x0000000d13127227 */ /* 0x000fe200078e0012 */
[----:B------:R-:W-:-:S06]  /*0550*/  CS2R R12, SR_CLOCKLO ;  /* 0x00000000000c7805 */ /* 0x000fcc0000015000 */
[----:B------:R-:W-:-:S04]  /*0560*/  IADD3 R22, P1, PT, R23, R12, RZ ;  /* 0x0000000c17167210 */ /* 0x000fc80007f3e0ff */
[----:B------:R-:W-:Y:S02]  /*0570*/  LOP3.LUT R22, R22, 0xaad26b49, RZ, 0x3c, !PT ;  /* 0xaad26b4916167812 */ /* 0x000fe400078e3cff */
[----:B------:R-:W-:-:S03]  /*0580*/  LEA.HI.X.SX32 R19, R23, R13, 0x1, P1 ;  /* 0x0000000d17137211 */ /* 0x000fc600008f0eff */
[----:B------:R-:W-:Y:S01]  /*0590*/  IMAD R22, R22, 0x4182bed5, RZ ;  /* 0x4182bed516167824 */ /* 0x000fe200078e02ff */
[----:B------:R-:W-:-:S03]  /*05a0*/  LOP3.LUT R19, R19, 0xf7dcefdd, RZ, 0x3c, !PT ;  /* 0xf7dcefdd13137812 */ /* 0x000fc600078e3cff */
[C---:B------:R-:W-:Y:S01]  /*05b0*/  VIADD R12, R22.reuse, 0x75bcd15 ;  /* 0x075bcd15160c7836 */ /* 0x040fe20000000000 */
[----:B------:R-:W-:Y:S01]  /*05c0*/  IADD3 R14, PT, PT, R22, 0x583f19, RZ ;  /* 0x00583f19160e7810 */ /* 0x000fe20007ffe0ff */
[----:B------:R-:W-:-:S03]  /*05d0*/  IMAD R19, R19, -0x658354e5, RZ ;  /* 0x9a7cab1b13137824 */ /* 0x000fc600078e02ff */
[----:B------:R-:W-:Y:S01]  /*05e0*/  SHF.R.U32.HI R15, RZ, 0x2, R12 ;  /* 0x00000002ff0f7819 */ /* 0x000fe2000001160c */
[----:B------:R-:W-:-:S03]  /*05f0*/  IMAD.SHL.U32 R13, R14, 0x10, RZ ;  /* 0x000000100e0d7824 */ /* 0x000fc600078e00ff */
[----:B------:R-:W-:Y:S02]  /*0600*/  LOP3.LUT R15, R15, R12, RZ, 0x3c, !PT ;  /* 0x0000000c0f0f7212 */ /* 0x000fe400078e3cff */
[----:B------:R-:W-:-:S03]  /*0610*/  LOP3.LUT R12, R22, 0x159a55e5, RZ, 0x3c, !PT ;  /* 0x159a55e5160c7812 */ /* 0x000fc600078e3cff */
[----:B------:R-:W-:Y:S01]  /*0620*/  IMAD.SHL.U32 R16, R15, 0x2, RZ ;  /* 0x000000020f107824 */ /* 0x000fe200078e00ff */
[----:B------:R-:W-:-:S04]  /*0630*/  SHF.R.U32.HI R17, RZ, 0x2, R12 ;  /* 0x00000002ff117819 */ /* 0x000fc8000001160c */
[----:B------:R-:W-:Y:S02]  /*0640*/  LOP3.LUT R16, R14, R13, R16, 0x96, !PT ;  /* 0x0000000d0e107212 */ /* 0x000fe400078e9610 */
[----:B------:R-:W-:Y:S01]  /*0650*/  LOP3.LUT R17, R17, 0x159a55e5, R22, 0x96, !PT ;  /* 0x159a55e511117812 */ /* 0x000fe200078e9616 */
[----:B------:R-:W0:Y:S01]  /*0660*/  LDC.64 R12, c[0x0][0x380] ;  /* 0x0000e000ff0c7b82 */ /* 0x000e220000000a00 */
[----:B------:R-:W-:Y:S01]  /*0670*/  LOP3.LUT R20, R16, R15, RZ, 0x3c, !PT ;  /* 0x0000000f10147212 */ /* 0x000fe200078e3cff */
[----:B------:R-:W-:Y:S01]  /*0680*/  VIADD R16, R19, 0x1f123bb5 ;  /* 0x1f123bb513107836 */ /* 0x000fe20000000000 */
[----:B------:R-:W-:-:S03]  /*0690*/  SHF.L.U32 R25, R17, 0x1, RZ ;  /* 0x0000000111197819 */ /* 0x000fc600000006ff */
[----:B------:R-:W-:Y:S02]  /*06a0*/  IMAD.SHL.U32 R24, R20, 0x10, RZ ;  /* 0x0000001014187824 */ /* 0x000fe400078e00ff */
[----:B------:R-:W1:Y:S03]  /*06b0*/  LDC.64 R14, c[0x0][0x398] ;  /* 0x0000e600ff0e7b82 */ /* 0x000e660000000a00 */
[----:B------:R-:W-:Y:S02]  /*06c0*/  LOP3.LUT R25, R17, R25, R24, 0x96, !PT ;  /* 0x0000001911197212 */ /* 0x000fe400078e9618 */
[----:B------:R-:W-:Y:S02]  /*06d0*/  SHF.R.U32.HI R17, RZ, 0x2, R16 ;  /* 0x00000002ff117819 */ /* 0x000fe40000011610 */
[----:B------:R-:W-:Y:S02]  /*06e0*/  LOP3.LUT R24, R25, R20, RZ, 0x3c, !PT ;  /* 0x0000001419187212 */ /* 0x000fe400078e3cff */
[----:B------:R-:W-:-:S02]  /*06f0*/  LOP3.LUT R17, R17, R16, RZ, 0x3c, !PT ;  /* 0x0000001011117212 */ /* 0x000fc400078e3cff */
[----:B------:R-:W-:Y:S01]  /*0700*/  LOP3.LUT R16, R19, 0x5491333, RZ, 0x3c, !PT ;  /* 0x0549133313107812 */ /* 0x000fe200078e3cff */
[----:B------:R-:W-:Y:S01]  /*0710*/  IMAD.SHL.U32 R26, R24, 0x10, RZ ;  /* 0x00000010181a7824 */ /* 0x000fe200078e00ff */
[----:B------:R-:W-:Y:S02]  /*0720*/  SHF.L.U32 R25, R17, 0x1, RZ ;  /* 0x0000000111197819 */ /* 0x000fe400000006ff */
[----:B------:R-:W-:Y:S01]  /*0730*/  SHF.R.U32.HI R16, RZ, 0x2, R16 ;  /* 0x00000002ff107819 */ /* 0x000fe20000011610 */
[----:B0-----:R-:W-:Y:S01]  /*0740*/  IMAD.WIDE R12, R23, 0x8, R12 ;  /* 0x00000008170c7825 */ /* 0x001fe200078e020c */
[----:B------:R-:W-:Y:S02]  /*0750*/  LOP3.LUT R25, R17, R25, R26, 0x96, !PT ;  /* 0x0000001911197212 */ /* 0x000fe400078e961a */
[----:B------:R-:W-:Y:S02]  /*0760*/  LOP3.LUT R26, R16, 0x5491333, R19, 0x96, !PT ;  /* 0x05491333101a7812 */ /* 0x000fe400078e9613 */
[----:B------:R-:W-:Y:S01]  /*0770*/  LOP3.LUT R25, R25, R24, RZ, 0x3c, !PT ;  /* 0x0000001819197212 */ /* 0x000fe200078e3cff */
[----:B-1----:R-:W-:-:S03]  /*0780*/  IMAD.WIDE R14, R23, 0x8, R14 ;  /* 0x00000008170e7825 */ /* 0x002fc600078e020e */
[----:B------:R-:W-:Y:S01]  /*0790*/  SHF.L.U32 R17, R25, 0x4, RZ ;  /* 0x0000000419117819 */ /* 0x000fe200000006ff */
[C---:B------:R-:W-:Y:S02]  /*07a0*/  IMAD.SHL.U32 R16, R26.reuse, 0x2, RZ ;  /* 0x000000021a107824 */ /* 0x040fe400078e00ff */
[----:B------:R-:W2:Y:S03]  /*07b0*/  LDG.E.64 R14, desc[UR8][R14.64] ;  /* 0x000000080e0e7981 */ /* 0x000ea6000c1e1b00 */
[----:B------:R-:W-:Y:S02]  /*07c0*/  LOP3.LUT R26, R26, R16, R17, 0x96, !PT ;  /* 0x000000101a1a7212 */ /* 0x000fe400078e9611 */
[----:B------:R-:W2:Y:S01]  /*07d0*/  LDG.E.64 R16, desc[UR8][R12.64] ;  /* 0x000000080c107981 */ /* 0x000ea2000c1e1b00 */
[----:B------:R-:W-:-:S04]  /*07e0*/  IADD3 R19, PT, PT, R22, 0x64f0c9, R19 ;  /* 0x0064f0c916137810 */ /* 0x000fc80007ffe013 */
[C---:B------:R-:W-:Y:S02]  /*07f0*/  IADD3 R28, PT, PT, R19.reuse, 0xb0f8a, R24 ;  /* 0x000b0f8a131c7810 */ /* 0x040fe40007ffe018 */
[----:B------:R-:W-:-:S03]  /*0800*/  IADD3 R27, PT, PT, R19, 0x587c5, R20 ;  /* 0x000587c5131b7810 */ /* 0x000fc60007ffe014 */
[----:B------:R-:W-:Y:S01]  /*0810*/  IMAD.WIDE.U32 R28, R28, 0x200000, RZ ;  /* 0x002000001c1c7825 */ /* 0x000fe200078e00ff */
[----:B------:R-:W-:Y:S02]  /*0820*/  LOP3.LUT R20, R26, R25, RZ, 0x3c, !PT ;  /* 0x000000191a147212 */ /* 0x000fe400078e3cff */
[----:B------:R-:W-:Y:S01]  /*0830*/  LOP3.LUT R26, R28, R27, RZ, 0x3c, !PT ;  /* 0x0000001b1c1a7212 */ /* 0x000fe200078e3cff */
[----:B------:R-:W-:Y:S01]  /*0840*/  IMAD.MOV.U32 R27, RZ, RZ, R29 ;  /* 0x000000ffff1b7224 */ /* 0x000fe200078e001d */
[C---:B------:R-:W-:Y:S02]  /*0850*/  IADD3 R20, PT, PT, R19.reuse, 0x161f14, R20 ;  /* 0x00161f1413147810 */ /* 0x040fe40007ffe014 */
[----:B------:R-:W-:Y:S01]  /*0860*/  IADD3 R19, PT, PT, R19, 0x10974f, R25 ;  /* 0x0010974f13137810 */ /* 0x000fe20007ffe019 */
[----:B------:R0:W1:Y:S02]  /*0870*/  I2F.F64.U64 R28, R26 ;  /* 0x0000001a001c7312 */ /* 0x0000640000301800 */
[----:B------:R-:W-:-:S03]  /*0880*/  IMAD.WIDE.U32 R24, R20, 0x200000, RZ ;  /* 0x0020000014187825 */ /* 0x000fc600078e00ff */
[----:B0-----:R-:W-:Y:S01]  /*0890*/  LOP3.LUT R26, R24, R19, RZ, 0x3c, !PT ;  /* 0x00000013181a7212 */ /* 0x001fe200078e3cff */
[----:B------:R-:W-:Y:S02]  /*08a0*/  HFMA2 R24, -RZ, RZ, 0, 0 ;  /* 0x00000000ff187431 */ /* 0x000fe400000001ff */
[----:B------:R-:W-:Y:S02]  /*08b0*/  IMAD.MOV.U32 R27, RZ, RZ, R25 ;  /* 0x000000ffff1b7224 */ /* 0x000fe400078e0019 */
[----:B------:R-:W-:-:S06]  /*08c0*/  IMAD.MOV.U32 R25, RZ, RZ, 0x3ca00000 ;  /* 0x3ca00000ff197424 */ /* 0x000fcc00078e00ff */
[----:B-1----:R-:W-:-:S08]  /*08d0*/  DFMA R28, R28, R24, 5.5511151231257827021e-17 ;  /* 0x3c9000001c1c742b */ /* 0x002fd00000000018 */
[----:B------:R-:W-:Y:S02]  /*08e0*/  DMUL R28, R28, UR12 ;  /* 0x0000000c1c1c7c28 */ /* 0x000fe40008000000 */
[----:B--2---:R-:W-:-:S08]  /*08f0*/  DADD R14, R14, -R16 ;  /* 0x000000000e0e7229 */ /* 0x004fd00000000810 */
[----:B------:R-:W-:Y:S02]  /*0900*/  DMUL R28, R28, R14 ;  /* 0x0000000e1c1c7228 */ /* 0x000fe40000000000 */
[----:B------:R-:W0:Y:S02]  /*0910*/  LDC.64 R14, c[0x0][0x388] ;  /* 0x0000e200ff0e7b82 */ /* 0x000e240000000a00 */
[----:B0-----:R-:W-:-:S05]  /*0920*/  IMAD.WIDE R14, R23, 0x8, R14 ;  /* 0x00000008170e7825 */ /* 0x001fca00078e020e */
[----:B------:R-:W2:Y:S02]  /*0930*/  LDG.E.64 R22, desc[UR8][R14.64] ;  /* 0x000000080e167981 */ /* 0x000ea4000c1e1b00 */
[----:B--2---:R-:W-:Y:S01]  /*0940*/  DFMA R28, R22, UR16, R28 ;  /* 0x00000010161c7c2b */ /* 0x004fe2000800001c */
[----:B------:R-:W0:Y:S02]  /*0950*/  LDC.64 R22, c[0x0][0x3c0] ;  /* 0x0000f000ff167b82 */ /* 0x000e240000000a00 */
[----:B0-----:R-:W-:-:S05]  /*0960*/  IMAD.WIDE R22, R21, 0x8, R22 ;  /* 0x0000000815167825 */ /* 0x001fca00078e0216 */
[----:B------:R0:W2:Y:S01]  /*0970*/  LDG.E.64 R20, desc[UR8][R22.64] ;  /* 0x0000000816147981 */ /* 0x0000a2000c1e1b00 */
[----:B------:R-:W1:Y:S02]  /*0980*/  I2F.F64.U64 R26, R26 ;  /* 0x0000001a001a7312 */ /* 0x000e640000301800 */
[----:B-1----:R-:W-:-:S08]  /*0990*/  DFMA R24, R26, R24, 5.5511151231257827021e-17 ;  /* 0x3c9000001a18742b */ /* 0x002fd00000000018 */
[----:B------:R-:W-:Y:S01]  /*09a0*/  DMUL R24, R24, UR14 ;  /* 0x0000000e18187c28 */ /* 0x000fe20008000000 */
[----:B------:R-:W-:Y:S01]  /*09b0*/  UMOV UR6, UR5 ;  /* 0x0000000500067c82 */ /* 0x000fe20008000000 */
[----:B------:R-:W-:Y:S02]  /*09c0*/  UMOV UR7, UR23 ;  /* 0x0000001700077c82 */ /* 0x000fe40008000000 */
[----:B0-----:R-:W-:Y:S01]  /*09d0*/  IMAD.U32 R22, RZ, RZ, UR7 ;  /* 0x00000007ff167e24 */ /* 0x001fe2000f8e00ff */
[----:B--2---:R-:W-:-:S08]  /*09e0*/  DADD R20, -R16, R20 ;  /* 0x0000000010147229 */ /* 0x004fd00000000114 */
[----:B------:R-:W-:-:S08]  /*09f0*/  DFMA R20, R24, R20, R28 ;  /* 0x000000141814722b */ /* 0x000fd0000000001c */
[----:B------:R-:W-:-:S06]  /*0a00*/  DSETP.GEU.AND P1, PT, R20, UR4, PT ;  /* 0x0000000414007e2a */ /* 0x000fcc000bf2e000 */
[----:B------:R-:W-:Y:S02]  /*0a10*/  FSEL R20, R20, UR18, !P1 ;  /* 0x0000001214147c08 */ /* 0x000fe4000c800000 */
[----:B------:R-:W-:-:S06]  /*0a20*/  FSEL R21, R21, UR19, !P1 ;  /* 0x0000001315157c08 */ /* 0x000fcc000c800000 */
[----:B------:R-:W-:Y:S01]  /*0a30*/  DSETP.MAX.AND P1, P2, R20, -UR4, PT ;  /* 0x8000000414007e2a */ /* 0x000fe2000ba2f000 */
[----:B------:R-:W-:Y:S01]  /*0a40*/  IMAD.U32 R24, RZ, RZ, UR6 ;  /* 0x00000006ff187e24 */ /* 0x000fe2000f8e00ff */
[----:B------:R-:W-:-:S04]  /*0a50*/  MOV R19, R21 ;  /* 0x0000001500137202 */ /* 0x000fc80000000f00 */
[----:B------:R-:W-:Y:S01]  /*0a60*/  FSEL R19, R19, -UR6, P1 ;  /* 0x8000000613137c08 */ /* 0x000fe20008800000 */
[----:B------:R-:W-:Y:S02]  /*0a70*/  UMOV UR6, UR4 ;  /* 0x0000000400067c82 */ /* 0x000fe40008000000 */
[----:B------:R-:W-:-:S05]  /*0a80*/  SEL R20, R20, UR6, P1 ;  /* 0x0000000614147c07 */ /* 0x000fca0008800000 */
[----:B------:R-:W-:-:S05]  /*0a90*/  @P2 LOP3.LUT R19, R24, 0x80000, RZ, 0xfc, !PT ;  /* 0x0008000018132812 */ /* 0x000fca00078efcff */
[----:B------:R-:W-:-:S06]  /*0aa0*/  IMAD.MOV.U32 R21, RZ, RZ, R19 ;  /* 0x000000ffff157224 */ /* 0x000fcc00078e0013 */
[----:B------:R-:W-:-:S08]  /*0ab0*/  DADD R16, R16, R20 ;  /* 0x0000000010107229 */ /* 0x000fd00000000014 */
[----:B------:R-:W-:-:S06]  /*0ac0*/  DSETP.GEU.AND P1, PT, R16, UR20, PT ;  /* 0x0000001410007e2a */ /* 0x000fcc000bf2e000 */
[----:B------:R-:W-:Y:S02]  /*0ad0*/  FSEL R16, R16, UR24, !P1 ;  /* 0x0000001810107c08 */ /* 0x000fe4000c800000 */
[----:B------:R-:W-:-:S06]  /*0ae0*/  FSEL R17, R17, UR25, !P1 ;  /* 0x0000001911117c08 */ /* 0x000fcc000c800000 */
[----:B------:R-:W-:Y:S01]  /*0af0*/  DSETP.MAX.AND P1, P2, R16, UR22, PT ;  /* 0x0000001610007e2a */ /* 0x000fe2000ba2f000 */
[----:B------:R-:W-:Y:S01]  /*0b00*/  MOV R19, R17 ;  /* 0x0000001100137202 */ /* 0x000fe20000000f00 */
[----:B------:R-:W-:-:S04]  /*0b10*/  UMOV UR6, UR22 ;  /* 0x0000001600067c82 */ /* 0x000fc80008000000 */
[----:B------:R-:W-:Y:S02]  /*0b20*/  FSEL R19, R19, UR7, P1 ;  /* 0x0000000713137c08 */ /* 0x000fe40008800000 */
[----:B------:R-:W-:-:S06]  /*0b30*/  SEL R16, R16, UR6, P1 ;  /* 0x0000000610107c07 */ /* 0x000fcc0008800000 */
[----:B------:R-:W-:-:S05]  /*0b40*/  @P2 LOP3.LUT R19, R22, 0x80000, RZ, 0xfc, !PT ;  /* 0x0008000016132812 */ /* 0x000fca00078efcff */
[----:B------:R-:W-:-:S05]  /*0b50*/  IMAD.MOV.U32 R17, RZ, RZ, R19 ;  /* 0x000000ffff117224 */ /* 0x000fca00078e0013 */
[----:B------:R0:W-:Y:S04]  /*0b60*/  STG.E.64 desc[UR8][R12.64], R16 ;  /* 0x000000100c007986 */ /* 0x0001e8000c101b08 */
[----:B------:R0:W-:Y:S02]  /*0b70*/  STG.E.64 desc[UR8][R14.64], R20 ;  /* 0x000000140e007986 */ /* 0x0001e4000c101b08 */
.L_x_13:
[----:B------:R-:W-:Y:S05]  /*0b80*/  BSYNC.RECONVERGENT B1 ;  /* 0x0000000000017941 */ /* 0x000fea0003800200 */
.L_x_12:
[----:B------:R-:W-:Y:S01]  /*0b90*/  VIADD R11, R11, 0x1 ;  /* 0x000000010b0b7836 */ /* 0x000fe20000000000 */
[----:B------:R-:W-:Y:S06]  /*0ba0*/  @P0 BRA `(.L_x_14) ;  /* 0xfffffff400c40947 */ /* 0x000fec000383ffff */
.L_x_11:
[----:B------:R-:W-:Y:S05]  /*0bb0*/  BSYNC.RECONVERGENT B0 ;  /* 0x0000000000007941 */ /* 0x000fea0003800200 */
.L_x_10:
[----:B------:R-:W-:Y:S01]  /*0bc0*/  IABS R11, R4 ;  /* 0x00000004000b7213 */ /* 0x000fe20000000000 */
[----:B0-----:R-:W-:Y:S01]  /*0bd0*/  IMAD.MOV.U32 R12, RZ, RZ, RZ ;  /* 0x000000ffff0c7224 */ /* 0x001fe200078e00ff */
[----:B------:R-:W-:Y:S01]  /*0be0*/  IABS R15, R7 ;  /* 0x00000007000f7213 */ /* 0x000fe20000000000 */
[----:B------:R-:W0:Y:S01]  /*0bf0*/  S2UR UR5, SR_CgaCtaId ;  /* 0x00000000000579c3 */ /* 0x000e220000008800 */
[----:B------:R-:W1:Y:S07]  /*0c00*/  I2F.RP R14, R11 ;  /* 0x0000000b000e7306 */ /* 0x000e6e0000209400 */
[----:B------:R-:W-:Y:S01]  /*0c10*/  BAR.SYNC.DEFER_BLOCKING 0x0 ;  /* 0x0000000000007b1d */ /* 0x000fe20000010000 */
[----:B------:R-:W-:-:S02]  /*0c20*/  ISETP.GE.AND P1, PT, R7, RZ, PT ;  /* 0x000000ff0700720c */ /* 0x000fc40003f26270 */
[----:B------:R-:W-:-:S03]  /*0c30*/  LOP3.LUT R22, RZ, R4, RZ, 0x33, !PT ;  /* 0x00000004ff167212 */ /* 0x000fc600078e33ff */
[----:B------:R-:W-:Y:S01]  /*0c40*/  UMOV UR4, 0x400 ;  /* 0x0000040000047882 */ /* 0x000fe20000000000 */
[----:B------:R-:W2:Y:S01]  /*0c50*/  LDCU UR10, c[0x0][0x3b8] ;  /* 0x00007700ff0a77ac */ /* 0x000ea20008000800 */
[----:B------:R-:W-:Y:S01]  /*0c60*/  BSSY.RECONVERGENT B1, `(.L_x_15) ;  /* 0x0000276000017945 */ /* 0x000fe20003800200 */
[----:B------:R-:W-:Y:S01]  /*0c70*/  UIADD3 UR4, UPT, UPT, UR4, 0x10, URZ ;  /* 0x0000001004047890 */ /* 0x000fe2000fffe0ff */
[----:B------:R-:W3:Y:S01]  /*0c80*/  LDCU UR11, c[0x0][0x3d0] ;  /* 0x00007a00ff0b77ac */ /* 0x000ee20008000800 */
[----:B-1----:R-:W1:Y:S02]  /*0c90*/  MUFU.RCP R14, R14 ;  /* 0x0000000e000e7308 */ /* 0x002e640000001000 */
[----:B0-----:R-:W-:-:S06]  /*0ca0*/  ULEA UR4, UR5, UR4, 0x18 ;  /* 0x0000000405047291 */ /* 0x001fcc000f8ec0ff */
[----:B------:R-:W-:Y:S02]  /*0cb0*/  LEA R7, R3, UR4, 0x3 ;  /* 0x0000000403077c11 */ /* 0x000fe4000f8e18ff */
[----:B-1----:R-:W-:-:S06]  /*0cc0*/  IADD3 R13, PT, PT, R14, 0xffffffe, RZ ;  /* 0x0ffffffe0e0d7810 */ /* 0x002fcc0007ffe0ff */
[----:B------:R-:W0:Y:S02]  /*0cd0*/  F2I.FTZ.U32.TRUNC.NTZ R13, R13 ;  /* 0x0000000d000d7305 */ /* 0x000e24000021f000 */
[----:B0-----:R-:W-:-:S04]  /*0ce0*/  IMAD R9, R13, R11, RZ ;  /* 0x0000000b0d097224 */ /* 0x001fc800078e02ff */
[----:B------:R-:W-:-:S04]  /*0cf0*/  IMAD.MOV R9, RZ, RZ, -R9 ;  /* 0x000000ffff097224 */ /* 0x000fc800078e0a09 */
[----:B------:R-:W-:Y:S01]  /*0d00*/  IMAD.HI.U32 R10, R13, R9, R12 ;  /* 0x000000090d0a7227 */ /* 0x000fe200078e000c */
[----:B------:R-:W-:-:S05]  /*0d10*/  MOV R12, R15 ;  /* 0x0000000f000c7202 */ /* 0x000fca0000000f00 */
[----:B------:R-:W-:-:S04]  /*0d20*/  IMAD.HI.U32 R9, R10, R12, RZ ;  /* 0x0000000c0a097227 */ /* 0x000fc800078e00ff */
[----:B------:R-:W-:-:S04]  /*0d30*/  IMAD.MOV R9, RZ, RZ, -R9 ;  /* 0x000000ffff097224 */ /* 0x000fc800078e0a09 */
[----:B------:R-:W-:Y:S02]  /*0d40*/  IMAD R12, R11, R9, R12 ;  /* 0x000000090b0c7224 */ /* 0x000fe400078e020c */
[----:B------:R-:W-:-:S05]  /*0d50*/  IMAD.MOV.U32 R9, RZ, RZ, R11 ;  /* 0x000000ffff097224 */ /* 0x000fca00078e000b */
[----:B------:R-:W-:-:S13]  /*0d60*/  ISETP.GT.U32.AND P0, PT, R9, R12, PT ;  /* 0x0000000c0900720c */ /* 0x000fda0003f04070 */
[----:B------:R-:W-:-:S04]  /*0d70*/  @!P0 IADD3 R12, PT, PT, R12, -R11, RZ ;  /* 0x8000000b0c0c8210 */ /* 0x000fc80007ffe0ff */
[----:B------:R-:W-:-:S13]  /*0d80*/  ISETP.GT.U32.AND P0, PT, R9, R12, PT ;  /* 0x0000000c0900720c */ /* 0x000fda0003f04070 */
[----:B------:R-:W-:Y:S01]  /*0d90*/  @!P0 IMAD.IADD R12, R12, 0x1, -R11 ;  /* 0x000000010c0c8824 */ /* 0x000fe200078e0a0b */
[----:B------:R-:W-:-:S03]  /*0da0*/  ISETP.NE.AND P0, PT, R4, RZ, PT ;  /* 0x000000ff0400720c */ /* 0x000fc60003f05270 */
[----:B------:R-:W-:-:S05]  /*0db0*/  @!P1 IMAD.MOV R12, RZ, RZ, -R12 ;  /* 0x000000ffff0c9224 */ /* 0x000fca00078e0a0c */
[----:B------:R-:W-:-:S04]  /*0dc0*/  SEL R12, R22, R12, !P0 ;  /* 0x0000000c160c7207 */ /* 0x000fc80004000000 */
[----:B------:R-:W-:-:S13]  /*0dd0*/  ISETP.NE.AND P1, PT, R12, RZ, PT ;  /* 0x000000ff0c00720c */ /* 0x000fda0003f25270 */
[----:B--23--:R-:W-:Y:S05]  /*0de0*/  @P1 BRA `(.L_x_16) ;  /* 0x0000002400741947 */ /* 0x00cfea0003800000 */
[C---:B------:R-:W-:Y:S01]  /*0df0*/  ISETP.GE.AND P1, PT, R5.reuse, R8, PT ;  /* 0x000000080500720c */ /* 0x040fe20003f26270 */
[----:B------:R-:W-:Y:S01]  /*0e00*/  BSSY.RECONVERGENT B0, `(.L_x_17) ;  /* 0x00001aa000007945 */ /* 0x000fe20003800200 */
[----:B------:R-:W-:Y:S02]  /*0e10*/  VIADDMNMX R6, R5, R4, R6, PT ;  /* 0x0000000405067246 */ /* 0x000fe40003800106 */
[----:B------:R-:W-:-:S09]  /*0e20*/  CS2R R16, SRZ ;  /* 0x0000000000107805 */ /* 0x000fd2000001ff00 */
[----:B------:R-:W-:Y:S05]  /*0e30*/  @P1 BRA `(.L_x_18) ;  /* 0x0000001800981947 */ /* 0x000fea0003800000 */
[----:B------:R-:W-:Y:S01]  /*0e40*/  IADD3 R12, PT, PT, R5, -R8, RZ ;  /* 0x80000008050c7210 */ /* 0x000fe20007ffe0ff */
[--C-:B------:R-:W-:Y:S01]  /*0e50*/  IMAD.IADD R8, R8, 0x1, -R5.reuse ;  /* 0x0000000108087824 */ /* 0x100fe200078e0a05 */
[----:B------:R-:W-:Y:S01]  /*0e60*/  BSSY.RECONVERGENT B2, `(.L_x_19) ;  /* 0x00000e2000027945 */ /* 0x000fe20003800200 */
[----:B------:R-:W-:Y:S01]  /*0e70*/  IMAD.MOV.U32 R23, RZ, RZ, R5 ;  /* 0x000000ffff177224 */ /* 0x000fe200078e0005 */
[----:B------:R-:W-:Y:S02]  /*0e80*/  ISETP.GT.U32.AND P1, PT, R12, -0x8, PT ;  /* 0xfffffff80c00780c */ /* 0x000fe40003f24070 */
[----:B------:R-:W-:Y:S02]  /*0e90*/  CS2R R16, SRZ ;  /* 0x0000000000107805 */ /* 0x000fe4000001ff00 */
[----:B------:R-:W-:-:S09]  /*0ea0*/  LOP3.LUT R24, R8, 0x7, RZ, 0xc0, !PT ;  /* 0x0000000708187812 */ /* 0x000fd200078ec0ff */
[----:B------:R-:W-:Y:S05]  /*0eb0*/  @P1 BRA `(.L_x_20) ;  /* 0x0000000c00701947 */ /* 0x000fea0003800000 */
[----:B------:R-:W0:Y:S01]  /*0ec0*/  LDC.64 R12, c[0x0][0x380] ;  /* 0x0000e000ff0c7b82 */ /* 0x000e220000000a00 */
[----:B------:R-:W-:Y:S01]  /*0ed0*/  LOP3.LUT R25, R8, 0xfffffff8, RZ, 0xc0, !PT ;  /* 0xfffffff808197812 */ /* 0x000fe200078ec0ff */
[----:B------:R-:W-:Y:S01]  /*0ee0*/  BSSY.RECONVERGENT B3, `(.L_x_21) ;  /* 0x00000d8000037945 */ /* 0x000fe20003800200 */
[----:B------:R-:W-:Y:S02]  /*0ef0*/  IADD3 R23, PT, PT, R5, 0x3, RZ ;  /* 0x0000000305177810 */ /* 0x000fe40007ffe0ff */
[----:B------:R-:W-:Y:S01]  /*0f00*/  CS2R R16, SRZ ;  /* 0x0000000000107805 */ /* 0x000fe2000001ff00 */
[----:B------:R-:W-:-:S07]  /*0f10*/  IMAD.MOV R25, RZ, RZ, -R25 ;  /* 0x000000ffff197224 */ /* 0x000fce00078e0a19 */
.L_x_22:
[----:B------:R-:W-:Y:S01]  /*0f20*/  IMAD.U32 R4, RZ, RZ, UR10 ;  /* 0x0000000aff047e24 */ /* 0x000fe2000f8e00ff */
[----:B------:R-:W-:-:S04]  /*0f30*/  IADD3 R21, PT, PT, R23, -0x3, RZ ;  /* 0xfffffffd17157810 */ /* 0x000fc80007ffe0ff */
[-C--:B------:R-:W-:Y:S02]  /*0f40*/  IABS R11, R4.reuse ;  /* 0x00000004000b7213 */ /* 0x080fe40000000000 */
[----:B------:R-:W-:Y:S02]  /*0f50*/  IABS R18, R21 ;  /* 0x0000001500127213 */ /* 0x000fe40000000000 */
[----:B------:R-:W1:Y:S01]  /*0f60*/  I2F.RP R19, R11 ;  /* 0x0000000b00137306 */ /* 0x000e620000209400 */
[----:B------:R-:W-:Y:S02]  /*0f70*/  LOP3.LUT R22, RZ, R4, RZ, 0x33, !PT ;  /* 0x00000004ff167212 */ /* 0x000fe400078e33ff */
[----:B------:R-:W-:-:S04]  /*0f80*/  IMAD.HI.U32 R3, R10, R18, RZ ;  /* 0x000000120a037227 */ /* 0x000fc800078e00ff */
[----:B------:R-:W-:-:S04]  /*0f90*/  IMAD.MOV R10, RZ, RZ, -R3 ;  /* 0x000000ffff0a7224 */ /* 0x000fc800078e0a03 */
[----:B------:R-:W-:Y:S01]  /*0fa0*/  IMAD R18, R11, R10, R18 ;  /* 0x0000000a0b127224 */ /* 0x000fe200078e0212 */
[----:B-1----:R-:W1:Y:S04]  /*0fb0*/  MUFU.RCP R19, R19 ;  /* 0x0000001300137308 */ /* 0x002e680000001000 */
[----:B------:R-:W-:-:S13]  /*0fc0*/  ISETP.GT.U32.AND P1, PT, R9, R18, PT ;  /* 0x000000120900720c */ /* 0x000fda0003f24070 */
[----:B------:R-:W-:Y:S02]  /*0fd0*/  @!P1 IMAD.IADD R18, R18, 0x1, -R11 ;  /* 0x0000000112129824 */ /* 0x000fe400078e0a0b */
[----:B------:R-:W-:Y:S02]  /*0fe0*/  @!P1 VIADD R3, R3, 0x1 ;  /* 0x0000000103039836 */ /* 0x000fe40000000000 */
[----:B-1----:R-:W-:Y:S01]  /*0ff0*/  VIADD R14, R19, 0xffffffe ;  /* 0x0ffffffe130e7836 */ /* 0x002fe20000000000 */
[----:B------:R-:W-:Y:S01]  /*1000*/  ISETP.GE.U32.AND P0, PT, R18, R9, PT ;  /* 0x000000091200720c */ /* 0x000fe20003f06070 */
[----:B------:R-:W-:Y:S01]  /*1010*/  VIADD R19, R23, 0xfffffffe ;  /* 0xfffffffe17137836 */ /* 0x000fe20000000000 */
[----:B------:R-:W-:Y:S01]  /*1020*/  MOV R9, R11 ;  /* 0x0000000b00097202 */ /* 0x000fe20000000f00 */
[----:B------:R1:W2:Y:S03]  /*1030*/  F2I.FTZ.U32.TRUNC.NTZ R15, R14 ;  /* 0x0000000e000f7305 */ /* 0x0002a6000021f000 */
[----:B------:R-:W-:Y:S01]  /*1040*/  IABS R20, R19 ;  /* 0x0000001300147213 */ /* 0x000fe20000000000 */
[----:B-1----:R-:W-:-:S06]  /*1050*/  IMAD.MOV.U32 R14, RZ, RZ, RZ ;  /* 0x000000ffff0e7224 */ /* 0x002fcc00078e00ff */
[----:B------:R-:W-:Y:S01]  /*1060*/  @P0 VIADD R3, R3, 0x1 ;  /* 0x0000000103030836 */ /* 0x000fe20000000000 */
[----:B------:R-:W-:Y:S02]  /*1070*/  ISETP.NE.AND P0, PT, R4, RZ, PT ;  /* 0x000000ff0400720c */ /* 0x000fe40003f05270 */
[----:B--2---:R-:W-:-:S05]  /*1080*/  IADD3 R10, PT, PT, RZ, -R15, RZ ;  /* 0x8000000fff0a7210 */ /* 0x004fca0007ffe0ff */
[----:B------:R-:W-:-:S04]  /*1090*/  IMAD R27, R10, R11, RZ ;  /* 0x0000000b0a1b7224 */ /* 0x000fc800078e02ff */
[----:B------:R-:W-:Y:S01]  /*10a0*/  IMAD.HI.U32 R10, R15, R27, R14 ;  /* 0x0000001b0f0a7227 */ /* 0x000fe200078e000e */
[----:B------:R-:W-:Y:S02]  /*10b0*/  MOV R15, R20 ;  /* 0x00000014000f7202 */ /* 0x000fe40000000f00 */
[----:B------:R-:W-:-:S03]  /*10c0*/  LOP3.LUT R20, R21, R4, RZ, 0x3c, !PT ;  /* 0x0000000415147212 */ /* 0x000fc600078e3cff */
[----:B------:R-:W-:Y:S01]  /*10d0*/  IMAD.HI.U32 R14, R10, R15, RZ ;  /* 0x0000000f0a0e7227 */ /* 0x000fe200078e00ff */
[----:B------:R-:W-:Y:S02]  /*10e0*/  ISETP.GE.AND P2, PT, R20, RZ, PT ;  /* 0x000000ff1400720c */ /* 0x000fe40003f46270 */
[----:B------:R-:W-:Y:S01]  /*10f0*/  LOP3.LUT R20, R19, R4, RZ, 0x3c, !PT ;  /* 0x0000000413147212 */ /* 0x000fe200078e3cff */
[----:B------:R-:W-:-:S04]  /*1100*/  IMAD.MOV R18, RZ, RZ, -R14 ;  /* 0x000000ffff127224 */ /* 0x000fc800078e0a0e */
[----:B------:R-:W-:-:S05]  /*1110*/  IMAD R18, R11, R18, R15 ;  /* 0x000000120b127224 */ /* 0x000fca00078e020f */
[----:B------:R-:W-:Y:S02]  /*1120*/  ISETP.GT.U32.AND P3, PT, R9, R18, PT ;  /* 0x000000120900720c */ /* 0x000fe40003f64070 */
[----:B------:R-:W-:Y:S02]  /*1130*/  @!P2 IADD3 R3, PT, PT, -R3, RZ, RZ ;  /* 0x000000ff0303a210 */ /* 0x000fe40007ffe1ff */
[----:B------:R-:W-:Y:S02]  /*1140*/  ISETP.GE.AND P2, PT, R20, RZ, PT ;  /* 0x000000ff1400720c */ /* 0x000fe40003f46270 */
[----:B------:R-:W-:Y:S02]  /*1150*/  SEL R15, R22, R3, !P0 ;  /* 0x00000003160f7207 */ /* 0x000fe40004000000 */
[----:B------:R-:W-:-:S05]  /*1160*/  MOV R3, UR11 ;  /* 0x0000000b00037c02 */ /* 0x000fca0008000f00 */
[----:B------:R-:W-:Y:S02]  /*1170*/  @!P3 IMAD.IADD R18, R18, 0x1, -R11 ;  /* 0x000000011212b824 */ /* 0x000fe400078e0a0b */
[----:B------:R-:W-:-:S03]  /*1180*/  @!P3 VIADD R14, R14, 0x1 ;  /* 0x000000010e0eb836 */ /* 0x000fc60000000000 */
[----:B------:R-:W-:Y:S01]  /*1190*/  ISETP.GE.U32.AND P1, PT, R18, R9, PT ;  /* 0x000000091200720c */ /* 0x000fe20003f26070 */
[--C-:B------:R-:W-:Y:S02]  /*11a0*/  IMAD.MOV R18, RZ, RZ, -R15.reuse ;  /* 0x000000ffff127224 */ /* 0x100fe400078e0a0f */
[----:B------:R-:W-:Y:S02]  /*11b0*/  IMAD R15, R2, R3, R15 ;  /* 0x00000003020f7224 */ /* 0x000fe400078e020f */
[----:B------:R-:W-:-:S04]  /*11c0*/  IMAD R21, R4, R18, R21 ;  /* 0x0000001204157224 */ /* 0x000fc800078e0215 */
[----:B------:R-:W-:-:S04]  /*11d0*/  IMAD R21, R15, R4, R21 ;  /* 0x000000040f157224 */ /* 0x000fc800078e0215 */
[----:B------:R-:W-:Y:S02]  /*11e0*/  @P1 VIADD R14, R14, 0x1 ;  /* 0x000000010e0e1836 */ /* 0x000fe40000000000 */
[----:B0-----:R-:W-:-:S03]  /*11f0*/  IMAD.WIDE R20, R21, 0x8, R12 ;  /* 0x0000000815147825 */ /* 0x001fc600078e020c */
[----:B------:R-:W-:-:S03]  /*1200*/  @!P2 IADD3 R14, PT, PT, -R14, RZ, RZ ;  /* 0x000000ff0e0ea210 */ /* 0x000fc60007ffe1ff */
[----:B------:R-:W2:Y:S01]  /*1210*/  LDG.E.64 R20, desc[UR8][R20.64] ;  /* 0x0000000814147981 */ /* 0x000ea2000c1e1b00 */
[----:B------:R-:W-:-:S05]  /*1220*/  SEL R14, R22, R14, !P0 ;  /* 0x0000000e160e7207 */ /* 0x000fca0004000000 */
[--C-:B------:R-:W-:Y:S02]  /*1230*/  IMAD.MOV R15, RZ, RZ, -R14.reuse ;  /* 0x000000ffff0f7224 */ /* 0x100fe400078e0a0e */
[----:B------:R-:W-:Y:S02]  /*1240*/  IMAD R14, R2, R3, R14 ;  /* 0x00000003020e7224 */ /* 0x000fe400078e020e */
[----:B------:R-:W-:-:S04]  /*1250*/  IMAD R19, R4, R15, R19 ;  /* 0x0000000f04137224 */ /* 0x000fc800078e0213 */
[----:B------:R-:W-:-:S04]  /*1260*/  IMAD R19, R14, R4, R19 ;  /* 0x000000040e137224 */ /* 0x000fc800078e0213 */
[----:B------:R-:W-:-:S06]  /*1270*/  IMAD.WIDE R18, R19, 0x8, R12 ;  /* 0x0000000813127825 */ /* 0x000fcc00078e020c */
[----:B------:R-:W3:Y:S01]  /*1280*/  LDG.E.64 R18, desc[UR8][R18.64] ;  /* 0x0000000812127981 */ /* 0x000ee2000c1e1b00 */
[----:B------:R-:W-:Y:S01]  /*1290*/  UMOV UR6, 0x9999999a ;  /* 0x9999999a00067882 */ /* 0x000fe20000000000 */
[----:B------:R-:W-:Y:S02]  /*12a0*/  UMOV UR7, 0x3fe99999 ;  /* 0x3fe9999900077882 */ /* 0x000fe40000000000 */
[----:B--2---:R-:W-:-:S08]  /*12b0*/  DADD R14, R20, -UR6 ;  /* 0x80000006140e7e29 */ /* 0x004fd00008000000 */
[----:B------:R-:W-:-:S08]  /*12c0*/  DFMA R14, R20, R14, -10000 ;  /* 0xc0c38800140e742b */ /* 0x000fd0000000000e */
[----:B------:R-:W-:Y:S01]  /*12d0*/  DFMA R14, R20, R14, 8000 ;  /* 0x40bf4000140e742b */ /* 0x000fe2000000000e */
[----:B------:R-:W-:-:S05]  /*12e0*/  VIADD R21, R23, 0xffffffff ;  /* 0xffffffff17157836 */ /* 0x000fca0000000000 */
[----:B------:R-:W-:Y:S02]  /*12f0*/  IABS R20, R21 ;  /* 0x0000001500147213 */ /* 0x000fe40000000000 */
[----:B------:R-:W-:Y:S02]  /*1300*/  DADD R16, |R14|, R16 ;  /* 0x000000000e107229 */ /* 0x000fe40000000210 */
[----:B---3--:R-:W-:Y:S01]  /*1310*/  DADD R14, R18, -UR6 ;  /* 0x80000006120e7e29 */ /* 0x008fe20008000000 */
[----:B------:R-:W-:-:S07]  /*1320*/  IMAD.HI.U32 R26, R10, R20, RZ ;  /* 0x000000140a1a7227 */ /* 0x000fce00078e00ff */
[----:B------:R-:W-:-:S08]  /*1330*/  DFMA R14, R18, R14, -10000 ;  /* 0xc0c38800120e742b */ /* 0x000fd0000000000e */
[----:B------:R-:W-:Y:S01]  /*1340*/  DFMA R18, R18, R14, 8000 ;  /* 0x40bf40001212742b */ /* 0x000fe2000000000e */
[----:B------:R-:W-:-:S05]  /*1350*/  IADD3 R14, PT, PT, -R26, RZ, RZ ;  /* 0x000000ff1a0e7210 */ /* 0x000fca0007ffe1ff */
[----:B------:R-:W-:Y:S01]  /*1360*/  IMAD R20, R11, R14, R20 ;  /* 0x0000000e0b147224 */ /* 0x000fe200078e0214 */
[----:B------:R-:W-:-:S04]  /*1370*/  LOP3.LUT R14, R21, R4, RZ, 0x3c, !PT ;  /* 0x00000004150e7212 */ /* 0x000fc800078e3cff */
[----:B------:R-:W-:Y:S02]  /*1380*/  ISETP.GT.U32.AND P2, PT, R9, R20, PT ;  /* 0x000000140900720c */ /* 0x000fe40003f44070 */
[----:B------:R-:W-:-:S11]  /*1390*/  ISETP.GE.AND P3, PT, R14, RZ, PT ;  /* 0x000000ff0e00720c */ /* 0x000fd60003f66270 */
[----:B------:R-:W-:Y:S02]  /*13a0*/  @!P2 IMAD.IADD R20, R20, 0x1, -R11 ;  /* 0x000000011414a824 */ /* 0x000fe400078e0a0b */
[----:B------:R-:W-:-:S03]  /*13b0*/  @!P2 VIADD R26, R26, 0x1 ;  /* 0x000000011a1aa836 */ /* 0x000fc60000000000 */
[----:B------:R-:W-:-:S13]  /*13c0*/  ISETP.GE.U32.AND P1, PT, R20, R9, PT ;  /* 0x000000091400720c */ /* 0x000fda0003f26070 */
[----:B------:R-:W-:-:S05]  /*13d0*/  @P1 IADD3 R26, PT, PT, R26, 0x1, RZ ;  /* 0x000000011a1a1810 */ /* 0x000fca0007ffe0ff */
[----:B------:R-:W-:-:S05]  /*13e0*/  @!P3 IMAD.MOV R26, RZ, RZ, -R26 ;  /* 0x000000ffff1ab224 */ /* 0x000fca00078e0a1a */
[----:B------:R-:W-:-:S05]  /*13f0*/  SEL R26, R22, R26, !P0 ;  /* 0x0000001a161a7207 */ /* 0x000fca0004000000 */
[--C-:B------:R-:W-:Y:S02]  /*1400*/  IMAD.MOV R14, RZ, RZ, -R26.reuse ;  /* 0x000000ffff0e7224 */ /* 0x100fe400078e0a1a */
[----:B------:R-:W-:Y:S02]  /*1410*/  IMAD R26, R2, R3, R26 ;  /* 0x00000003021a7224 */ /* 0x000fe400078e021a */
[----:B------:R-:W-:-:S04]  /*1420*/  IMAD R21, R4, R14, R21 ;  /* 0x0000000e04157224 */ /* 0x000fc800078e0215 */
[----:B------:R-:W-:-:S04]  /*1430*/  IMAD R21, R26, R4, R21 ;  /* 0x000000041a157224 */ /* 0x000fc800078e0215 */
[----:B------:R-:W-:-:S06]  /*1440*/  IMAD.WIDE R20, R21, 0x8, R12 ;  /* 0x0000000815147825 */ /* 0x000fcc00078e020c */
[----:B------:R-:W2:Y:S01]  /*1450*/  LDG.E.64 R20, desc[UR8][R20.64] ;  /* 0x0000000814147981 */ /* 0x000ea2000c1e1b00 */
[----:B------:R-:W-:-:S05]  /*1460*/  IABS R26, R23 ;  /* 0x00000017001a7213 */ /* 0x000fca0000000000 */
[----:B------:R-:W-:-:S05]  /*1470*/  IMAD.HI.U32 R27, R10, R26, RZ ;  /* 0x0000001a0a1b7227 */ /* 0x000fca00078e00ff */
[----:B------:R-:W-:-:S05]  /*1480*/  IADD3 R28, PT, PT, -R27, RZ, RZ ;  /* 0x000000ff1b1c7210 */ /* 0x000fca0007ffe1ff */
[----:B------:R-:W-:-:S05]  /*1490*/  IMAD R26, R11, R28, R26 ;  /* 0x0000001c0b1a7224 */ /* 0x000fca00078e021a */
[----:B------:R-:W-:-:S13]  /*14a0*/  ISETP.GT.U32.AND P2, PT, R9, R26, PT ;  /* 0x0000001a0900720c */ /* 0x000fda0003f44070 */
[----:B------:R-:W-:Y:S02]  /*14b0*/  @!P2 IMAD.IADD R26, R26, 0x1, -R11 ;  /* 0x000000011a1aa824 */ /* 0x000fe400078e0a0b */
[----:B------:R-:W-:-:S03]  /*14c0*/  @!P2 VIADD R27, R27, 0x1 ;  /* 0x000000011b1ba836 */ /* 0x000fc60000000000 */
[----:B------:R-:W-:-:S13]  /*14d0*/  ISETP.GE.U32.AND P1, PT, R26, R9, PT ;  /* 0x000000091a00720c */ /* 0x000fda0003f26070 */
[----:B------:R-:W-:Y:S01]  /*14e0*/  @P1 IADD3 R27, PT, PT, R27, 0x1, RZ ;  /* 0x000000011b1b1810 */ /* 0x000fe20007ffe0ff */
[----:B--2---:R-:W-:-:S08]  /*14f0*/  DADD R14, R20, -UR6 ;  /* 0x80000006140e7e29 */ /* 0x004fd00008000000 */
[----:B------:R-:W-:-:S08]  /*1500*/  DFMA R14, R20, R14, -10000 ;  /* 0xc0c38800140e742b */ /* 0x000fd0000000000e */
[----:B------:R-:W-:Y:S01]  /*1510*/  DFMA R14, R20, R14, 8000 ;  /* 0x40bf4000140e742b */ /* 0x000fe2000000000e */
[----:B------:R-:W-:-:S04]  /*1520*/  LOP3.LUT R20, R23, R4, RZ, 0x3c, !PT ;  /* 0x0000000417147212 */ /* 0x000fc800078e3cff */
[----:B------:R-:W-:-:S13]  /*1530*/  ISETP.GE.AND P3, PT, R20, RZ, PT ;  /* 0x000000ff1400720c */ /* 0x000fda0003f66270 */
        /* <DEDUP_REMOVED lines=8> */
[----:B------:R-:W-:Y:S01]  /*15c0*/  IADD3 R27, PT, PT, R23, 0x1, RZ ;  /* 0x00000001171b7810 */ /* 0x000fe20007ffe0ff */
[----:B------:R-:W-:-:S03]  /*15d0*/  DADD R16, R16, |R18| ;  /* 0x0000000010107229 */ /* 0x000fc60000000412 */
[----:B------:R-:W-:-:S05]  /*15e0*/  IABS R28, R27 ;  /* 0x0000001b001c7213 */ /* 0x000fca0000000000 */
[----:B------:R-:W-:Y:S01]  /*15f0*/  IMAD.HI.U32 R26, R10, R28, RZ ;  /* 0x0000001c0a1a7227 */ /* 0x000fe200078e00ff */
[----:B------:R-:W-:-:S03]  /*1600*/  DADD R16, R16, |R14| ;  /* 0x0000000010107229 */ /* 0x000fc6000000040e */
[----:B------:R-:W-:-:S04]  /*1610*/  IMAD.MOV R14, RZ, RZ, -R26 ;  /* 0x000000ffff0e7224 */ /* 0x000fc800078e0a1a */
[----:B------:R-:W-:-:S05]  /*1620*/  IMAD R14, R11, R14, R28 ;  /* 0x0000000e0b0e7224 */ /* 0x000fca00078e021c */
[----:B------:R-:W-:-:S13]  /*1630*/  ISETP.GT.U32.AND P2, PT, R9, R14, PT ;  /* 0x0000000e0900720c */ /* 0x000fda0003f44070 */
[----:B------:R-:W-:Y:S01]  /*1640*/  @!P2 IMAD.IADD R14, R14, 0x1, -R11 ;  /* 0x000000010e0ea824 */ /* 0x000fe200078e0a0b */
[----:B------:R-:W-:-:S04]  /*1650*/  @!P2 IADD3 R26, PT, PT, R26, 0x1, RZ ;  /* 0x000000011a1aa810 */ /* 0x000fc80007ffe0ff */
[----:B------:R-:W-:Y:S02]  /*1660*/  ISETP.GE.U32.AND P1, PT, R14, R9, PT ;  /* 0x000000090e00720c */ /* 0x000fe40003f26070 */
[----:B------:R-:W-:-:S04]  /*1670*/  LOP3.LUT R14, R27, R4, RZ, 0x3c, !PT ;  /* 0x000000041b0e7212 */ /* 0x000fc800078e3cff */
[----:B------:R-:W-:-:S07]  /*1680*/  ISETP.GE.AND P3, PT, R14, RZ, PT ;  /* 0x000000ff0e00720c */ /* 0x000fce0003f66270 */
[----:B------:R-:W-:-:S06]  /*1690*/  @P1 VIADD R26, R26, 0x1 ;  /* 0x000000011a1a1836 */ /* 0x000fcc0000000000 */
[----:B------:R-:W-:-:S05]  /*16a0*/  @!P3 IMAD.MOV R26, RZ, RZ, -R26 ;  /* 0x000000ffff1ab224 */ /* 0x000fca00078e0a1a */
[----:B------:R-:W-:-:S04]  /*16b0*/  SEL R26, R22, R26, !P0 ;  /* 0x0000001a161a7207 */ /* 0x000fc80004000000 */
[----:B------:R-:W-:Y:S01]  /*16c0*/  IADD3 R14, PT, PT, -R26, RZ, RZ ;  /* 0x000000ff1a0e7210 */ /* 0x000fe20007ffe1ff */
[----:B------:R-:W-:-:S04]  /*16d0*/  IMAD R26, R2, R3, R26 ;  /* 0x00000003021a7224 */ /* 0x000fc800078e021a */
[----:B------:R-:W-:Y:S01]  /*16e0*/  IMAD R27, R4, R14, R27 ;  /* 0x0000000e041b7224 */ /* 0x000fe200078e021b */
[----:B--2---:R-:W-:-:S08]  /*16f0*/  DADD R18, R20, -UR6 ;  /* 0x8000000614127e29 */ /* 0x004fd00008000000 */
[----:B------:R-:W-:-:S08]  /*1700*/  DFMA R18, R20, R18, -10000 ;  /* 0xc0c388001412742b */ /* 0x000fd00000000012 */
[----:B------:R-:W-:Y:S01]  /*1710*/  DFMA R18, R20, R18, 8000 ;  /* 0x40bf40001412742b */ /* 0x000fe20000000012 */
[----:B------:R-:W-:-:S04]  /*1720*/  IMAD R21, R26, R4, R27 ;  /* 0x000000041a157224 */ /* 0x000fc800078e021b */
[----:B------:R-:W-:-:S06]  /*1730*/  IMAD.WIDE R20, R21, 0x8, R12 ;  /* 0x0000000815147825 */ /* 0x000fcc00078e020c */
[----:B------:R-:W2:Y:S01]  /*1740*/  LDG.E.64 R20, desc[UR8][R20.64] ;  /* 0x0000000814147981 */ /* 0x000ea2000c1e1b00 */
[----:B------:R-:W-:Y:S01]  /*1750*/  VIADD R27, R23, 0x2 ;  /* 0x00000002171b7836 */ /* 0x000fe20000000000 */
[----:B------:R-:W-:-:S04]  /*1760*/  DADD R16, R16, |R18| ;  /* 0x0000000010107229 */ /* 0x000fc80000000412 */
[----:B------:R-:W-:-:S05]  /*1770*/  IABS R28, R27 ;  /* 0x0000001b001c7213 */ /* 0x000fca0000000000 */
[----:B------:R-:W-:-:S04]  /*1780*/  IMAD.HI.U32 R26, R10, R28, RZ ;  /* 0x0000001c0a1a7227 */ /* 0x000fc800078e00ff */
[----:B------:R-:W-:-:S04]  /*1790*/  IMAD.MOV R18, RZ, RZ, -R26 ;  /* 0x000000ffff127224 */ /* 0x000fc800078e0a1a */
[----:B------:R-:W-:-:S05]  /*17a0*/  IMAD R18, R11, R18, R28 ;  /* 0x000000120b127224 */ /* 0x000fca00078e021c */
[----:B------:R-:W-:-:S13]  /*17b0*/  ISETP.GT.U32.AND P2, PT, R9, R18, PT ;  /* 0x000000120900720c */ /* 0x000fda0003f44070 */
[----:B------:R-:W-:Y:S01]  /*17c0*/  @!P2 IADD3 R18, PT, PT, R18, -R11, RZ ;  /* 0x8000000b1212a210 */ /* 0x000fe20007ffe0ff */
[----:B------:R-:W-:-:S03]  /*17d0*/  @!P2 VIADD R26, R26, 0x1 ;  /* 0x000000011a1aa836 */ /* 0x000fc60000000000 */
[----:B------:R-:W-:Y:S02]  /*17e0*/  ISETP.GE.U32.AND P1, PT, R18, R9, PT ;  /* 0x000000091200720c */ /* 0x000fe40003f26070 */
[----:B------:R-:W-:-:S04]  /*17f0*/  LOP3.LUT R18, R27, R4, RZ, 0x3c, !PT ;  /* 0x000000041b127212 */ /* 0x000fc800078e3cff */
[----:B------:R-:W-:-:S07]  /*1800*/  ISETP.GE.AND P3, PT, R18, RZ, PT ;  /* 0x000000ff1200720c */ /* 0x000fce0003f66270 */
[----:B------:R-:W-:-:S06]  /*1810*/  @P1 VIADD R26, R26, 0x1 ;  /* 0x000000011a1a1836 */ /* 0x000fcc0000000000 */
[----:B------:R-:W-:-:S04]  /*1820*/  @!P3 IADD3 R26, PT, PT, -R26, RZ, RZ ;  /* 0x000000ff1a1ab210 */ /* 0x000fc80007ffe1ff */
[----:B------:R-:W-:-:S05]  /*1830*/  SEL R26, R22, R26, !P0 ;  /* 0x0000001a161a7207 */ /* 0x000fca0004000000 */
[--C-:B------:R-:W-:Y:S02]  /*1840*/  IMAD.MOV R18, RZ, RZ, -R26.reuse ;  /* 0x000000ffff127224 */ /* 0x100fe400078e0a1a */
[----:B------:R-:W-:Y:S02]  /*1850*/  IMAD R26, R2, R3, R26 ;  /* 0x00000003021a7224 */ /* 0x000fe400078e021a */
        /* <DEDUP_REMOVED lines=10> */
[----:B------:R-:W-:-:S05]  /*1900*/  IMAD.HI.U32 R26, R10, R28, RZ ;  /* 0x0000001c0a1a7227 */ /* 0x000fca00078e00ff */
[----:B------:R-:W-:-:S05]  /*1910*/  IADD3 R14, PT, PT, -R26, RZ, RZ ;  /* 0x000000ff1a0e7210 */ /* 0x000fca0007ffe1ff */
[----:B------:R-:W-:-:S05]  /*1920*/  IMAD R14, R11, R14, R28 ;  /* 0x0000000e0b0e7224 */ /* 0x000fca00078e021c */
[----:B------:R-:W-:-:S13]  /*1930*/  ISETP.GT.U32.AND P2, PT, R9, R14, PT ;  /* 0x0000000e0900720c */ /* 0x000fda0003f44070 */
[----:B------:R-:W-:Y:S02]  /*1940*/  @!P2 IMAD.IADD R14, R14, 0x1, -R11 ;  /* 0x000000010e0ea824 */ /* 0x000fe400078e0a0b */
[----:B------:R-:W-:-:S03]  /*1950*/  @!P2 VIADD R26, R26, 0x1 ;  /* 0x000000011a1aa836 */ /* 0x000fc60000000000 */
[----:B------:R-:W-:Y:S02]  /*1960*/  ISETP.GE.U32.AND P1, PT, R14, R9, PT ;  /* 0x000000090e00720c */ /* 0x000fe40003f26070 */
[----:B------:R-:W-:-:S04]  /*1970*/  LOP3.LUT R14, R27, R4, RZ, 0x3c, !PT ;  /* 0x000000041b0e7212 */ /* 0x000fc800078e3cff */
[----:B------:R-:W-:-:S07]  /*1980*/  ISETP.GE.AND P3, PT, R14, RZ, PT ;  /* 0x000000ff0e00720c */ /* 0x000fce0003f66270 */
[----:B------:R-:W-:-:S06]  /*1990*/  @P1 IADD3 R26, PT, PT, R26, 0x1, RZ ;  /* 0x000000011a1a1810 */ /* 0x000fcc0007ffe0ff */
[----:B------:R-:W-:-:S05]  /*19a0*/  @!P3 IMAD.MOV R26, RZ, RZ, -R26 ;  /* 0x000000ffff1ab224 */ /* 0x000fca00078e0a1a */
[----:B------:R-:W-:-:S05]  /*19b0*/  SEL R26, R22, R26, !P0 ;  /* 0x0000001a161a7207 */ /* 0x000fca0004000000 */
[--C-:B------:R-:W-:Y:S02]  /*19c0*/  IMAD.MOV R14, RZ, RZ, -R26.reuse ;  /* 0x000000ffff0e7224 */ /* 0x100fe400078e0a1a */
[----:B------:R-:W-:Y:S02]  /*19d0*/  IMAD R26, R2, R3, R26 ;  /* 0x00000003021a7224 */ /* 0x000fe400078e021a */
[----:B------:R-:W-:Y:S01]  /*19e0*/  IMAD R27, R4, R14, R27 ;  /* 0x0000000e041b7224 */ /* 0x000fe200078e021b */
[----:B--2---:R-:W-:-:S08]  /*19f0*/  DADD R18, R20, -UR6 ;  /* 0x8000000614127e29 */ /* 0x004fd00008000000 */
[----:B------:R-:W-:-:S08]  /*1a00*/  DFMA R18, R20, R18, -10000 ;  /* 0xc0c388001412742b */ /* 0x000fd00000000012 */
[----:B------:R-:W-:Y:S01]  /*1a10*/  DFMA R18, R20, R18, 8000 ;  /* 0x40bf40001412742b */ /* 0x000fe20000000012 */
[----:B------:R-:W-:Y:S01]  /*1a20*/  IMAD R21, R26, R4, R27 ;  /* 0x000000041a157224 */ /* 0x000fe200078e021b */
[----:B------:R-:W-:-:S03]  /*1a30*/  IADD3 R27, PT, PT, R23, 0x4, RZ ;  /* 0x00000004171b7810 */ /* 0x000fc60007ffe0ff */
[----:B------:R-:W-:Y:S01]  /*1a40*/  IMAD.WIDE R20, R21, 0x8, R12 ;  /* 0x0000000815147825 */ /* 0x000fe200078e020c */
[----:B------:R-:W-:Y:S02]  /*1a50*/  IABS R28, R27 ;  /* 0x0000001b001c7213 */ /* 0x000fe40000000000 */
[----:B------:R-:W-:-:S03]  /*1a60*/  DADD R16, R16, |R18| ;  /* 0x0000000010107229 */ /* 0x000fc60000000412 */
[----:B------:R-:W-:Y:S01]  /*1a70*/  IMAD.HI.U32 R26, R10, R28, RZ ;  /* 0x0000001c0a1a7227 */ /* 0x000fe200078e00ff */
[----:B------:R-:W2:Y:S03]  /*1a80*/  LDG.E.64 R20, desc[UR8][R20.64] ;  /* 0x0000000814147981 */ /* 0x000ea6000c1e1b00 */
        /* <DEDUP_REMOVED lines=13> */
[----:B------:R-:W-:-:S04]  /*1b60*/  IMAD R27, R4, R18, R27 ;  /* 0x00000012041b7224 */ /* 0x000fc800078e021b */
[----:B------:R-:W-:-:S04]  /*1b70*/  IMAD R19, R26, R4, R27 ;  /* 0x000000041a137224 */ /* 0x000fc800078e021b */
[----:B------:R-:W-:-:S06]  /*1b80*/  IMAD.WIDE R18, R19, 0x8, R12 ;  /* 0x0000000813127825 */ /* 0x000fcc00078e020c */
[----:B------:R-:W3:Y:S01]  /*1b90*/  LDG.E.64 R18, desc[UR8][R18.64] ;  /* 0x0000000812127981 */ /* 0x000ee2000c1e1b00 */
[----:B------:R-:W-:-:S05]  /*1ba0*/  VIADD R25, R25, 0x8 ;  /* 0x0000000819197836 */ /* 0x000fca0000000000 */
[----:B------:R-:W-:Y:S01]  /*1bb0*/  ISETP.NE.AND P1, PT, R25, RZ, PT ;  /* 0x000000ff1900720c */ /* 0x000fe20003f25270 */
[----:B------:R-:W-:Y:S01]  /*1bc0*/  VIADD R23, R23, 0x8 ;  /* 0x0000000817177836 */ /* 0x000fe20000000000 */
[----:B--2---:R-:W-:-:S08]  /*1bd0*/  DADD R14, R20, -UR6 ;  /* 0x80000006140e7e29 */ /* 0x004fd00008000000 */
[----:B------:R-:W-:-:S08]  /*1be0*/  DFMA R14, R20, R14, -10000 ;  /* 0xc0c38800140e742b */ /* 0x000fd0000000000e */
[----:B------:R-:W-:-:S08]  /*1bf0*/  DFMA R14, R20, R14, 8000 ;  /* 0x40bf4000140e742b */ /* 0x000fd0000000000e */
[----:B------:R-:W-:Y:S02]  /*1c00*/  DADD R16, R16, |R14| ;  /* 0x0000000010107229 */ /* 0x000fe4000000040e */
[----:B---3--:R-:W-:-:S08]  /*1c10*/  DADD R20, R18, -UR6 ;  /* 0x8000000612147e29 */ /* 0x008fd00008000000 */
[----:B------:R-:W-:-:S08]  /*1c20*/  DFMA R20, R18, R20, -10000 ;  /* 0xc0c388001214742b */ /* 0x000fd00000000014 */
[----:B------:R-:W-:-:S08]  /*1c30*/  DFMA R20, R18, R20, 8000 ;  /* 0x40bf40001214742b */ /* 0x000fd00000000014 */
[----:B------:R-:W-:Y:S01]  /*1c40*/  DADD R16, R16, |R20| ;  /* 0x0000000010107229 */ /* 0x000fe20000000414 */
[----:B------:R-:W-:Y:S10]  /*1c50*/  @P1 BRA `(.L_x_22) ;  /* 0xfffffff000b01947 */ /* 0x000ff4000383ffff */
[----:B------:R-:W-:Y:S05]  /*1c60*/  BSYNC.RECONVERGENT B3 ;  /* 0x0000000000037941 */ /* 0x000fea0003800200 */
.L_x_21:
[----:B------:R-:W-:-:S07]  /*1c70*/  IADD3 R23, PT, PT, R23, -0x3, RZ ;  /* 0xfffffffd17177810 */ /* 0x000fce0007ffe0ff */
.L_x_20:
[----:B------:R-:W-:Y:S05]  /*1c80*/  BSYNC.RECONVERGENT B2 ;  /* 0x0000000000027941 */ /* 0x000fea0003800200 */
.L_x_19:
[----:B------:R-:W-:-:S13]  /*1c90*/  ISETP.NE.AND P1, PT, R24, RZ, PT ;  /* 0x000000ff1800720c */ /* 0x000fda0003f25270 */
[----:B------:R-:W-:Y:S05]  /*1ca0*/  @!P1 BRA `(.L_x_18) ;  /* 0x0000000800fc9947 */ /* 0x000fea0003800000 */
[----:B------:R-:W-:Y:S01]  /*1cb0*/  ISETP.GE.U32.AND P2, PT, R24, 0x4, PT ;  /* 0x000000041800780c */ /* 0x000fe20003f46070 */
[----:B------:R-:W-:Y:S01]  /*1cc0*/  BSSY.RECONVERGENT B2, `(.L_x_23) ;  /* 0x0000068000027945 */ /* 0x000fe20003800200 */
[----:B------:R-:W-:-:S04]  /*1cd0*/  LOP3.LUT R26, R8, 0x3, RZ, 0xc0, !PT ;  /* 0x00000003081a7812 */ /* 0x000fc800078ec0ff */
[----:B------:R-:W-:-:S07]  /*1ce0*/  ISETP.NE.AND P1, PT, R26, RZ, PT ;  /* 0x000000ff1a00720c */ /* 0x000fce0003f25270 */
[----:B------:R-:W-:Y:S06]  /*1cf0*/  @!P2 BRA `(.L_x_24) ;  /* 0x000000040090a947 */ /* 0x000fec0003800000 */
[----:B------:R-:W-:-:S05]  /*1d00*/  IABS R14, R23 ;  /* 0x00000017000e7213 */ /* 0x000fca0000000000 */
[----:B------:R-:W-:-:S04]  /*1d10*/  IMAD.HI.U32 R12, R10, R14, RZ ;  /* 0x0000000e0a0c7227 */ /* 0x000fc800078e00ff */
[----:B------:R-:W-:-:S04]  /*1d20*/  IMAD.MOV R13, RZ, RZ, -R12 ;  /* 0x000000ffff0d7224 */ /* 0x000fc800078e0a0c */
[----:B------:R-:W-:Y:S01]  /*1d30*/  IMAD R14, R11, R13, R14 ;  /* 0x0000000d0b0e7224 */ /* 0x000fe200078e020e */
[----:B------:R-:W-:-:S04]  /*1d40*/  LOP3.LUT R13, R23, R4, RZ, 0x3c, !PT ;  /* 0x00000004170d7212 */ /* 0x000fc800078e3cff */
[----:B------:R-:W-:Y:S02]  /*1d50*/  ISETP.GT.U32.AND P3, PT, R9, R14, PT ;  /* 0x0000000e0900720c */ /* 0x000fe40003f64070 */
[----:B------:R-:W-:-:S11]  /*1d60*/  ISETP.GE.AND P4, PT, R13, RZ, PT ;  /* 0x000000ff0d00720c */ /* 0x000fd60003f86270 */
[----:B------:R-:W-:Y:S01]  /*1d70*/  @!P3 IMAD.IADD R14, R14, 0x1, -R11 ;  /* 0x000000010e0eb824 */ /* 0x000fe200078e0a0b */
[----:B------:R-:W-:-:S04]  /*1d80*/  @!P3 IADD3 R12, PT, PT, R12, 0x1, RZ ;  /* 0x000000010c0cb810 */ /* 0x000fc80007ffe0ff */
[----:B------:R-:W-:-:S13]  /*1d90*/  ISETP.GE.U32.AND P2, PT, R14, R9, PT ;  /* 0x000000090e00720c */ /* 0x000fda0003f46070 */
[----:B------:R-:W-:-:S04]  /*1da0*/  @P2 VIADD R12, R12, 0x1 ;  /* 0x000000010c0c2836 */ /* 0x000fc80000000000 */
[----:B------:R-:W-:Y:S02]  /*1db0*/  IMAD.MOV.U32 R15, RZ, RZ, R12 ;  /* 0x000000ffff0f7224 */ /* 0x000fe400078e000c */
[----:B------:R-:W0:Y:S03]  /*1dc0*/  LDC.64 R12, c[0x0][0x380] ;  /* 0x0000e000ff0c7b82 */ /* 0x000e260000000a00 */
[----:B------:R-:W-:-:S04]  /*1dd0*/  @!P4 IADD3 R15, PT, PT, -R15, RZ, RZ ;  /* 0x000000ff0f0fc210 */ /* 0x000fc80007ffe1ff */
[----:B------:R-:W-:-:S05]  /*1de0*/  SEL R15, R22, R15, !P0 ;  /* 0x0000000f160f7207 */ /* 0x000fca0004000000 */
[--C-:B------:R-:W-:Y:S02]  /*1df0*/  IMAD.MOV R18, RZ, RZ, -R15.reuse ;  /* 0x000000ffff127224 */ /* 0x100fe400078e0a0f */
[----:B------:R-:W-:Y:S02]  /*1e00*/  IMAD R14, R2, R3, R15 ;  /* 0x00000003020e7224 */ /* 0x000fe400078e020f */
[----:B------:R-:W-:-:S04]  /*1e10*/  IMAD R15, R4, R18, R23 ;  /* 0x00000012040f7224 */ /* 0x000fc800078e0217 */
[----:B------:R-:W-:-:S04]  /*1e20*/  IMAD R15, R14, R4, R15 ;  /* 0x000000040e0f7224 */ /* 0x000fc800078e020f */
[----:B0-----:R-:W-:-:S06]  /*1e30*/  IMAD.WIDE R14, R15, 0x8, R12 ;  /* 0x000000080f0e7825 */ /* 0x001fcc00078e020c */
[----:B------:R-:W2:Y:S01]  /*1e40*/  LDG.E.64 R14, desc[UR8][R14.64] ;  /* 0x000000080e0e7981 */ /* 0x000ea2000c1e1b00 */
[C---:B------:R-:W-:Y:S01]  /*1e50*/  VIADD R19, R23.reuse, 0x1 ;  /* 0x0000000117137836 */ /* 0x040fe20000000000 */
[----:B------:R-:W-:Y:S01]  /*1e60*/  UMOV UR6, 0x9999999a ;  /* 0x9999999a00067882 */ /* 0x000fe20000000000 */
[----:B------:R-:W-:Y:S01]  /*1e70*/  UMOV UR7, 0x3fe99999 ;  /* 0x3fe9999900077882 */ /* 0x000fe20000000000 */
[----:B------:R-:W-:Y:S02]  /*1e80*/  VIADD R25, R23, 0x2 ;  /* 0x0000000217197836 */ /* 0x000fe40000000000 */
[----:B------:R-:W-:Y:S02]  /*1e90*/  IABS R20, R19 ;  /* 0x0000001300147213 */ /* 0x000fe40000000000 */
[----:B------:R-:W-:-:S03]  /*1ea0*/  LOP3.LUT R24, R19, R4, RZ, 0x3c, !PT ;  /* 0x0000000413187212 */ /* 0x000fc600078e3cff */
[----:B------:R-:W-:Y:S01]  /*1eb0*/  IMAD.HI.U32 R18, R10, R20, RZ ;  /* 0x000000140a127227 */ /* 0x000fe200078e00ff */
[----:B------:R-:W-:Y:S02]  /*1ec0*/  ISETP.GE.AND P4, PT, R24, RZ, PT ;  /* 0x000000ff1800720c */ /* 0x000fe40003f86270 */
[----:B------:R-:W-:Y:S02]  /*1ed0*/  IABS R24, R25 ;  /* 0x0000001900187213 */ /* 0x000fe40000000000 */
[----:B------:R-:W-:-:S05]  /*1ee0*/  IADD3 R21, PT, PT, -R18, RZ, RZ ;  /* 0x000000ff12157210 */ /* 0x000fca0007ffe1ff */
[----:B------:R-:W-:-:S05]  /*1ef0*/  IMAD R20, R11, R21, R20 ;  /* 0x000000150b147224 */ /* 0x000fca00078e0214 */
[----:B------:R-:W-:-:S13]  /*1f00*/  ISETP.GT.U32.AND P3, PT, R9, R20, PT ;  /* 0x000000140900720c */ /* 0x000fda0003f64070 */
[----:B------:R-:W-:Y:S02]  /*1f10*/  @!P3 IMAD.IADD R20, R20, 0x1, -R11 ;  /* 0x000000011414b824 */ /* 0x000fe400078e0a0b */
[----:B------:R-:W-:-:S03]  /*1f20*/  @!P3 VIADD R18, R18, 0x1 ;  /* 0x000000011212b836 */ /* 0x000fc60000000000 */
[----:B------:R-:W-:-:S13]  /*1f30*/  ISETP.GE.U32.AND P2, PT, R20, R9, PT ;  /* 0x000000091400720c */ /* 0x000fda0003f46070 */
[----:B------:R-:W-:-:S05]  /*1f40*/  @P2 IADD3 R18, PT, PT, R18, 0x1, RZ ;  /* 0x0000000112122810 */ /* 0x000fca0007ffe0ff */
[----:B------:R-:W-:Y:S01]  /*1f50*/  @!P4 IMAD.MOV R18, RZ, RZ, -R18 ;  /* 0x000000ffff12c224 */ /* 0x000fe200078e0a12 */
[----:B--2---:R-:W-:-:S08]  /*1f60*/  DADD R20, R14, -UR6 ;  /* 0x800000060e147e29 */ /* 0x004fd00008000000 */
[----:B------:R-:W-:-:S08]  /*1f70*/  DFMA R20, R14, R20, -10000 ;  /* 0xc0c388000e14742b */ /* 0x000fd00000000014 */
[----:B------:R-:W-:Y:S01]  /*1f80*/  DFMA R20, R14, R20, 8000 ;  /* 0x40bf40000e14742b */ /* 0x000fe20000000014 */
[----:B------:R-:W-:Y:S01]  /*1f90*/  SEL R14, R22, R18, !P0 ;  /* 0x00000012160e7207 */ /* 0x000fe20004000000 */
[----:B------:R-:W-:-:S03]  /*1fa0*/  IMAD.HI.U32 R15, R10, R24, RZ ;  /* 0x000000180a0f7227 */ /* 0x000fc600078e00ff */
[----:B------:R-:W-:Y:S01]  /*1fb0*/  IADD3 R18, PT, PT, -R14, RZ, RZ ;  /* 0x000000ff0e127210 */ /* 0x000fe20007ffe1ff */
[----:B------:R-:W-:-:S04]  /*1fc0*/  IMAD R14, R2, R3, R14 ;  /* 0x00000003020e7224 */ /* 0x000fc800078e020e */
[----:B------:R-:W-:Y:S02]  /*1fd0*/  IMAD R19, R4, R18, R19 ;  /* 0x0000001204137224 */ /* 0x000fe400078e0213 */
[----:B------:R-:W-:Y:S02]  /*1fe0*/  IMAD.MOV R18, RZ, RZ, -R15 ;  /* 0x000000ffff127224 */ /* 0x000fe400078e0a0f */
[----:B------:R-:W-:Y:S02]  /*1ff0*/  IMAD R19, R14, R4, R19 ;  /* 0x000000040e137224 */ /* 0x000fe400078e0213 */
[----:B------:R-:W-:-:S05]  /*2000*/  IMAD R18, R11, R18, R24 ;  /* 0x000000120b127224 */ /* 0x000fca00078e0218 */
[----:B------:R-:W-:-:S13]  /*2010*/  ISETP.GT.U32.AND P3, PT, R9, R18, PT ;  /* 0x000000120900720c */ /* 0x000fda0003f64070 */
[----:B------:R-:W-:Y:S01]  /*2020*/  @!P3 IMAD.IADD R18, R18, 0x1, -R11 ;  /* 0x000000011212b824 */ /* 0x000fe200078e0a0b */
[----:B------:R-:W-:-:S04]  /*2030*/  @!P3 IADD3 R15, PT, PT, R15, 0x1, RZ ;  /* 0x000000010f0fb810 */ /* 0x000fc80007ffe0ff */
[----:B------:R-:W-:Y:S02]  /*2040*/  ISETP.GE.U32.AND P2, PT, R18, R9, PT ;  /* 0x000000091200720c */ /* 0x000fe40003f46070 */
[----:B------:R-:W-:-:S04]  /*2050*/  LOP3.LUT R18, R25, R4, RZ, 0x3c, !PT ;  /* 0x0000000419127212 */ /* 0x000fc800078e3cff */
[----:B------:R-:W-:Y:S01]  /*2060*/  ISETP.GE.AND P4, PT, R18, RZ, PT ;  /* 0x000000ff1200720c */ /* 0x000fe20003f86270 */
[----:B------:R-:W-:-:S06]  /*2070*/  IMAD.WIDE R18, R19, 0x8, R12 ;  /* 0x0000000813127825 */ /* 0x000fcc00078e020c */
[----:B------:R-:W-:Y:S01]  /*2080*/  @P2 VIADD R15, R15, 0x1 ;  /* 0x000000010f0f2836 */ /* 0x000fe20000000000 */
[----:B------:R-:W2:Y:S05]  /*2090*/  LDG.E.64 R18, desc[UR8][R18.64] ;  /* 0x0000000812127981 */ /* 0x000eaa000c1e1b00 */
[----:B------:R-:W-:-:S05]  /*20a0*/  @!P4 IMAD.MOV R15, RZ, RZ, -R15 ;  /* 0x000000ffff0fc224 */ /* 0x000fca00078e0a0f */
[----:B------:R-:W-:-:S04]  /*20b0*/  SEL R15, R22, R15, !P0 ;  /* 0x0000000f160f7207 */ /* 0x000fc80004000000 */
[----:B------:R-:W-:Y:S01]  /*20c0*/  IADD3 R14, PT, PT, -R15, RZ, RZ ;  /* 0x000000ff0f0e7210 */ /* 0x000fe20007ffe1ff */
[----:B------:R-:W-:-:S04]  /*20d0*/  IMAD R15, R2, R3, R15 ;  /* 0x00000003020f7224 */ /* 0x000fc800078e020f */
[----:B------:R-:W-:-:S04]  /*20e0*/  IMAD R25, R4, R14, R25 ;  /* 0x0000000e04197224 */ /* 0x000fc800078e0219 */
[----:B------:R-:W-:-:S04]  /*20f0*/  IMAD R15, R15, R4, R25 ;  /* 0x000000040f0f7224 */ /* 0x000fc800078e0219 */
[----:B------:R-:W-:-:S05]  /*2100*/  IMAD.WIDE R28, R15, 0x8, R12 ;  /* 0x000000080f1c7825 */ /* 0x000fca00078e020c */
[----:B------:R-:W3:Y:S01]  /*2110*/  LDG.E.64 R14, desc[UR8][R28.64] ;  /* 0x000000081c0e7981 */ /* 0x000ee2000c1e1b00 */
[----:B------:R-:W-:Y:S01]  /*2120*/  DADD R16, R16, |R20| ;  /* 0x0000000010107229 */ /* 0x000fe20000000414 */
[----:B------:R-:W-:Y:S01]  /*2130*/  VIADD R27, R23, 0x3 ;  /* 0x00000003171b7836 */ /* 0x000fe20000000000 */
[----:B--2---:R-:W-:-:S08]  /*2140*/  DADD R24, R18, -UR6 ;  /* 0x8000000612187e29 */ /* 0x004fd00008000000 */
[----:B------:R-:W-:-:S08]  /*2150*/  DFMA R24, R18, R24, -10000 ;  /* 0xc0c388001218742b */ /* 0x000fd00000000018 */
[----:B------:R-:W-:Y:S01]  /*2160*/  DFMA R24, R18, R24, 8000 ;  /* 0x40bf40001218742b */ /* 0x000fe20000000018 */
[----:B------:R-:W-:Y:S01]  /*2170*/  IABS R18, R27 ;  /* 0x0000001b00127213 */ /* 0x000fe20000000000 */
[----:B---3--:R-:W-:-:S04]  /*2180*/  DADD R20, R14, -UR6 ;  /* 0x800000060e147e29 */ /* 0x008fc80008000000 */
[----:B------:R-:W-:-:S04]  /*2190*/  IMAD.HI.U32 R19, R10, R18, RZ ;  /* 0x000000120a137227 */ /* 0x000fc800078e00ff */
[----:B------:R-:W-:-:S08]  /*21a0*/  DFMA R20, R14, R20, -10000 ;  /* 0xc0c388000e14742b */ /* 0x000fd00000000014 */
[----:B------:R-:W-:Y:S01]  /*21b0*/  DFMA R14, R14, R20, 8000 ;  /* 0x40bf40000e0e742b */ /* 0x000fe20000000014 */
[----:B------:R-:W-:-:S04]  /*21c0*/  IMAD.MOV R20, RZ, RZ, -R19 ;  /* 0x000000ffff147224 */ /* 0x000fc800078e0a13 */
[----:B------:R-:W-:-:S05]  /*21d0*/  IMAD R18, R11, R20, R18 ;  /* 0x000000140b127224 */ /* 0x000fca00078e0212 */
[----:B------:R-:W-:-:S13]  /*21e0*/  ISETP.GT.U32.AND P3, PT, R9, R18, PT ;  /* 0x000000120900720c */ /* 0x000fda0003f64070 */
[----:B------:R-:W-:-:S04]  /*21f0*/  @!P3 IADD3 R18, PT, PT, R18, -R11, RZ ;  /* 0x8000000b1212b210 */ /* 0x000fc80007ffe0ff */
[----:B------:R-:W-:Y:S02]  /*2200*/  ISETP.GE.U32.AND P2, PT, R18, R9, PT ;  /* 0x000000091200720c */ /* 0x000fe40003f46070 */
[----:B------:R-:W-:-:S04]  /*2210*/  LOP3.LUT R18, R27, R4, RZ, 0x3c, !PT ;  /* 0x000000041b127212 */ /* 0x000fc800078e3cff */
[----:B------:R-:W-:Y:S01]  /*2220*/  ISETP.GE.AND P4, PT, R18, RZ, PT ;  /* 0x000000ff1200720c */ /* 0x000fe20003f86270 */
[----:B------:R-:W-:-:S06]  /*2230*/  @!P3 VIADD R19, R19, 0x1 ;  /* 0x000000011313b836 */ /* 0x000fcc0000000000 */
[----:B------:R-:W-:-:S06]  /*2240*/  @P2 VIADD R19, R19, 0x1 ;  /* 0x0000000113132836 */ /* 0x000fcc0000000000 */
[----:B------:R-:W-:-:S04]  /*2250*/  @!P4 IADD3 R19, PT, PT, -R19, RZ, RZ ;  /* 0x000000ff1313c210 */ /* 0x000fc80007ffe1ff */
[----:B------:R-:W-:-:S05]  /*2260*/  SEL R19, R22, R19, !P0 ;  /* 0x0000001316137207 */ /* 0x000fca0004000000 */
[--C-:B------:R-:W-:Y:S02]  /*2270*/  IMAD.MOV R18, RZ, RZ, -R19.reuse ;  /* 0x000000ffff127224 */ /* 0x100fe400078e0a13 */
[----:B------:R-:W-:Y:S02]  /*2280*/  IMAD R19, R2, R3, R19 ;  /* 0x0000000302137224 */ /* 0x000fe400078e0213 */
[----:B------:R-:W-:-:S04]  /*2290*/  IMAD R27, R4, R18, R27 ;  /* 0x00000012041b7224 */ /* 0x000fc800078e021b */
[----:B------:R-:W-:-:S04]  /*22a0*/  IMAD R19, R19, R4, R27 ;  /* 0x0000000413137224 */ /* 0x000fc800078e021b */
[----:B------:R-:W-:-:S06]  /*22b0*/  IMAD.WIDE R18, R19, 0x8, R12 ;  /* 0x0000000813127825 */ /* 0x000fcc00078e020c */
[----:B------:R-:W2:Y:S01]  /*22c0*/  LDG.E.64 R18, desc[UR8][R18.64] ;  /* 0x0000000812127981 */ /* 0x000ea2000c1e1b00 */
[----:B------:R-:W-:-:S08]  /*22d0*/  DADD R16, R16, |R24| ;  /* 0x0000000010107229 */ /* 0x000fd00000000418 */
[----:B------:R-:W-:Y:S01]  /*22e0*/  DADD R16, R16, |R14| ;  /* 0x0000000010107229 */ /* 0x000fe2000000040e */
[----:B------:R-:W-:Y:S01]  /*22f0*/  VIADD R23, R23, 0x4 ;  /* 0x0000000417177836 */ /* 0x000fe20000000000 */
[----:B--2---:R-:W-:-:S08]  /*2300*/  DADD R12, R18, -UR6 ;  /* 0x80000006120c7e29 */ /* 0x004fd00008000000 */
[----:B------:R-:W-:-:S08]  /*2310*/  DFMA R12, R18, R12, -10000 ;  /* 0xc0c38800120c742b */ /* 0x000fd0000000000c */
[----:B------:R-:W-:-:S08]  /*2320*/  DFMA R12, R18, R12, 8000 ;  /* 0x40bf4000120c742b */ /* 0x000fd0000000000c */
[----:B------:R-:W-:-:S11]  /*2330*/  DADD R16, R16, |R12| ;  /* 0x0000000010107229 */ /* 0x000fd6000000040c */
.L_x_24:
[----:B------:R-:W-:Y:S05]  /*2340*/  BSYNC.RECONVERGENT B2 ;  /* 0x0000000000027941 */ /* 0x000fea0003800200 */
.L_x_23:
[----:B------:R-:W-:Y:S05]  /*2350*/  @!P1 BRA `(.L_x_18) ;  /* 0x0000000400509947 */ /* 0x000fea0003800000 */
[----:B------:R-:W-:Y:S01]  /*2360*/  ISETP.NE.AND P2, PT, R26, 0x1, PT ;  /* 0x000000011a00780c */ /* 0x000fe20003f45270 */
[----:B------:R-:W-:Y:S01]  /*2370*/  BSSY.RECONVERGENT B2, `(.L_x_25) ;  /* 0x0000037000027945 */ /* 0x000fe20003800200 */
[----:B------:R-:W-:-:S04]  /*2380*/  LOP3.LUT R8, R8, 0x1, RZ, 0xc0, !PT ;  /* 0x0000000108087812 */ /* 0x000fc800078ec0ff */
[----:B------:R-:W-:-:S07]  /*2390*/  ISETP.NE.U32.AND P1, PT, R8, 0x1, PT ;  /* 0x000000010800780c */ /* 0x000fce0003f25070 */
[----:B------:R-:W-:Y:S06]  /*23a0*/  @!P2 BRA `(.L_x_26) ;  /* 0x0000000000cca947 */ /* 0x000fec0003800000 */
[----:B------:R-:W-:Y:S02]  /*23b0*/  IABS R13, R23 ;  /* 0x00000017000d7213 */ /* 0x000fe40000000000 */
[----:B------:R-:W-:-:S03]  /*23c0*/  IADD3 R15, PT, PT, R23, 0x1, RZ ;  /* 0x00000001170f7810 */ /* 0x000fc60007ffe0ff */
[----:B------:R-:W-:Y:S01]  /*23d0*/  IMAD.HI.U32 R19, R10, R13, RZ ;  /* 0x0000000d0a137227 */ /* 0x000fe200078e00ff */
[----:B------:R-:W-:-:S03]  /*23e0*/  IABS R12, R15 ;  /* 0x0000000f000c7213 */ /* 0x000fc60000000000 */
[----:B------:R-:W-:Y:S02]  /*23f0*/  IMAD.MOV R14, RZ, RZ, -R19 ;  /* 0x000000ffff0e7224 */ /* 0x000fe400078e0a13 */
[----:B------:R-:W-:-:S04]  /*2400*/  IMAD.HI.U32 R8, R10, R12, RZ ;  /* 0x0000000c0a087227 */ /* 0x000fc800078e00ff */
[----:B------:R-:W-:Y:S02]  /*2410*/  IMAD R14, R11, R14, R13 ;  /* 0x0000000e0b0e7224 */ /* 0x000fe400078e020d */
[----:B------:R-:W-:-:S03]  /*2420*/  IMAD.MOV R13, RZ, RZ, -R8 ;  /* 0x000000ffff0d7224 */ /* 0x000fc600078e0a08 */
[----:B------:R-:W-:Y:S01]  /*2430*/  ISETP.GT.U32.AND P5, PT, R9, R14, PT ;  /* 0x0000000e0900720c */ /* 0x000fe20003fa4070 */
[----:B------:R-:W-:Y:S01]  /*2440*/  IMAD R12, R11, R13, R12 ;  /* 0x0000000d0b0c7224 */ /* 0x000fe200078e020c */
[----:B------:R-:W-:-:S04]  /*2450*/  LOP3.LUT R13, R23, R4, RZ, 0x3c, !PT ;  /* 0x00000004170d7212 */ /* 0x000fc800078e3cff */
[----:B------:R-:W-:Y:S02]  /*2460*/  ISETP.GT.U32.AND P2, PT, R9, R12, PT ;  /* 0x0000000c0900720c */ /* 0x000fe40003f44070 */
[----:B------:R-:W-:-:S05]  /*2470*/  ISETP.GE.AND P4, PT, R13, RZ, PT ;  /* 0x000000ff0d00720c */ /* 0x000fca0003f86270 */
[----:B------:R-:W-:Y:S01]  /*2480*/  @!P5 IADD3 R14, PT, PT, R14, -R11, RZ ;  /* 0x8000000b0e0ed210 */ /* 0x000fe20007ffe0ff */
[----:B------:R-:W-:-:S03]  /*2490*/  @!P5 VIADD R19, R19, 0x1 ;  /* 0x000000011313d836 */ /* 0x000fc60000000000 */
[----:B------:R-:W-:Y:S02]  /*24a0*/  ISETP.GE.U32.AND P6, PT, R14, R9, PT ;  /* 0x000000090e00720c */ /* 0x000fe40003fc6070 */
[----:B------:R-:W-:Y:S02]  /*24b0*/  @!P2 IMAD.IADD R12, R12, 0x1, -R11 ;  /* 0x000000010c0ca824 */ /* 0x000fe400078e0a0b */
[----:B------:R-:W-:-:S03]  /*24c0*/  @!P2 VIADD R8, R8, 0x1 ;  /* 0x000000010808a836 */ /* 0x000fc60000000000 */
[----:B------:R-:W-:Y:S02]  /*24d0*/  ISETP.GE.U32.AND P3, PT, R12, R9, PT ;  /* 0x000000090c00720c */ /* 0x000fe40003f66070 */
[----:B------:R-:W-:-:S04]  /*24e0*/  LOP3.LUT R12, R15, R4, RZ, 0x3c, !PT ;  /* 0x000000040f0c7212 */ /* 0x000fc800078e3cff */
[----:B------:R-:W-:Y:S02]  /*24f0*/  ISETP.GE.AND P5, PT, R12, RZ, PT ;  /* 0x000000ff0c00720c */ /* 0x000fe40003fa6270 */
[----:B------:R-:W-:Y:S01]  /*2500*/  @P6 IADD3 R19, PT, PT, R19, 0x1, RZ ;  /* 0x0000000113136810 */ /* 0x000fe20007ffe0ff */
[----:B------:R-:W0:Y:S03]  /*2510*/  LDC.64 R12, c[0x0][0x380] ;  /* 0x0000e000ff0c7b82 */ /* 0x000e260000000a00 */
[----:B------:R-:W-:Y:S01]  /*2520*/  @!P4 IADD3 R19, PT, PT, -R19, RZ, RZ ;  /* 0x000000ff1313c210 */ /* 0x000fe20007ffe1ff */
[----:B------:R-:W-:-:S03]  /*2530*/  @P3 VIADD R8, R8, 0x1 ;  /* 0x0000000108083836 */ /* 0x000fc60000000000 */
[----:B------:R-:W-:-:S03]  /*2540*/  SEL R19, R22, R19, !P0 ;  /* 0x0000001316137207 */ /* 0x000fc60004000000 */
[----:B------:R-:W-:Y:S02]  /*2550*/  @!P5 IMAD.MOV R8, RZ, RZ, -R8 ;  /* 0x000000ffff08d224 */ /* 0x000fe400078e0a08 */
[----:B------:R-:W-:-:S03]  /*2560*/  IMAD.MOV R18, RZ, RZ, -R19 ;  /* 0x000000ffff127224 */ /* 0x000fc600078e0a13 */
[----:B------:R-:W-:Y:S01]  /*2570*/  SEL R14, R22, R8, !P0 ;  /* 0x00000008160e7207 */ /* 0x000fe20004000000 */
[-C--:B------:R-:W-:Y:S02]  /*2580*/  IMAD R8, R2, R3.reuse, R19 ;  /* 0x0000000302087224 */ /* 0x080fe400078e0213 */
[----:B------:R-:W-:Y:S01]  /*2590*/  IMAD R19, R4, R18, R23 ;  /* 0x0000001204137224 */ /* 0x000fe200078e0217 */
[----:B------:R-:W-:Y:S01]  /*25a0*/  IADD3 R18, PT, PT, -R14, RZ, RZ ;  /* 0x000000ff0e127210 */ /* 0x000fe20007ffe1ff */
[----:B------:R-:W-:Y:S02]  /*25b0*/  IMAD R14, R2, R3, R14 ;  /* 0x00000003020e7224 */ /* 0x000fe400078e020e */
[----:B------:R-:W-:Y:S02]  /*25c0*/  IMAD R19, R8, R4, R19 ;  /* 0x0000000408137224 */ /* 0x000fe400078e0213 */
[----:B------:R-:W-:Y:S02]  /*25d0*/  IMAD R15, R4, R18, R15 ;  /* 0x00000012040f7224 */ /* 0x000fe400078e020f */
[----:B0-----:R-:W-:-:S04]  /*25e0*/  IMAD.WIDE R20, R19, 0x8, R12 ;  /* 0x0000000813147825 */ /* 0x001fc800078e020c */
[----:B------:R-:W-:Y:S02]  /*25f0*/  IMAD R15, R14, R4, R15 ;  /* 0x000000040e0f7224 */ /* 0x000fe400078e020f */
[----:B------:R-:W2:Y:S02]  /*2600*/  LDG.E.64 R20, desc[UR8][R20.64] ;  /* 0x0000000814147981 */ /* 0x000ea4000c1e1b00 */
[----:B------:R-:W-:-:S06]  /*2610*/  IMAD.WIDE R14, R15, 0x8, R12 ;  /* 0x000000080f0e7825 */ /* 0x000fcc00078e020c */
[----:B------:R-:W3:Y:S01]  /*2620*/  LDG.E.64 R14, desc[UR8][R14.64] ;  /* 0x000000080e0e7981 */ /* 0x000ee2000c1e1b00 */
[----:B------:R-:W-:Y:S01]  /*2630*/  UMOV UR6, 0x9999999a ;  /* 0x9999999a00067882 */ /* 0x000fe20000000000 */
[----:B------:R-:W-:Y:S01]  /*2640*/  UMOV UR7, 0x3fe99999 ;  /* 0x3fe9999900077882 */ /* 0x000fe20000000000 */
[----:B------:R-:W-:Y:S01]  /*2650*/  VIADD R23, R23, 0x2 ;  /* 0x0000000217177836 */ /* 0x000fe20000000000 */
[----:B--2---:R-:W-:-:S08]  /*2660*/  DADD R18, R20, -UR6 ;  /* 0x8000000614127e29 */ /* 0x004fd00008000000 */
[----:B------:R-:W-:Y:S02]  /*2670*/  DFMA R18, R20, R18, -10000 ;  /* 0xc0c388001412742b */ /* 0x000fe40000000012 */
[----:B---3--:R-:W-:-:S06]  /*2680*/  DADD R12, R14, -UR6 ;  /* 0x800000060e0c7e29 */ /* 0x008fcc0008000000 */
[----:B------:R-:W-:Y:S02]  /*2690*/  DFMA R18, R20, R18, 8000 ;  /* 0x40bf40001412742b */ /* 0x000fe40000000012 */
[----:B------:R-:W-:-:S06]  /*26a0*/  DFMA R12, R14, R12, -10000 ;  /* 0xc0c388000e0c742b */ /* 0x000fcc000000000c */
[----:B------:R-:W-:Y:S02]  /*26b0*/  DADD R16, R16, |R18| ;  /* 0x0000000010107229 */ /* 0x000fe40000000412 */
[----:B------:R-:W-:-:S08]  /*26c0*/  DFMA R12, R14, R12, 8000 ;  /* 0x40bf40000e0c742b */ /* 0x000fd0000000000c */
[----:B------:R-:W-:-:S11]  /*26d0*/  DADD R16, R16, |R12| ;  /* 0x0000000010107229 */ /* 0x000fd6000000040c */
.L_x_26:
[----:B------:R-:W-:Y:S05]  /*26e0*/  BSYNC.RECONVERGENT B2 ;  /* 0x0000000000027941 */ /* 0x000fea0003800200 */
.L_x_25:
[----:B------:R-:W-:Y:S05]  /*26f0*/  @P1 BRA `(.L_x_18) ;  /* 0x0000000000681947 */ /* 0x000fea0003800000 */
        /* <DEDUP_REMOVED lines=9> */
[----:B------:R-:W-:Y:S02]  /*2790*/  ISETP.GE.AND P3, PT, R12, RZ, PT ;  /* 0x000000ff0c00720c */ /* 0x000fe40003f66270 */
[----:B------:R-:W0:Y:S05]  /*27a0*/  LDC.64 R12, c[0x0][0x380] ;  /* 0x0000e000ff0c7b82 */ /* 0x000e2a0000000a00 */
[----:B------:R-:W-:-:S06]  /*27b0*/  @P1 VIADD R8, R8, 0x1 ;  /* 0x0000000108081836 */ /* 0x000fcc0000000000 */
        /* <DEDUP_REMOVED lines=8> */
[----:B------:R-:W-:Y:S01]  /*2840*/  UMOV UR6, 0x9999999a ;  /* 0x9999999a00067882 */ /* 0x000fe20000000000 */
[----:B------:R-:W-:Y:S02]  /*2850*/  UMOV UR7, 0x3fe99999 ;  /* 0x3fe9999900077882 */ /* 0x000fe40000000000 */
[----:B--2---:R-:W-:-:S08]  /*2860*/  DADD R14, R12, -UR6 ;  /* 0x800000060c0e7e29 */ /* 0x004fd00008000000 */
[----:B------:R-:W-:-:S08]  /*2870*/  DFMA R14, R12, R14, -10000 ;  /* 0xc0c388000c0e742b */ /* 0x000fd0000000000e */
[----:B------:R-:W-:-:S08]  /*2880*/  DFMA R14, R12, R14, 8000 ;  /* 0x40bf40000c0e742b */ /* 0x000fd0000000000e */
[----:B------:R-:W-:-:S11]  /*2890*/  DADD R16, R16, |R14| ;  /* 0x0000000010107229 */ /* 0x000fd6000000040e */
.L_x_18:
[----:B------:R-:W-:Y:S05]  /*28a0*/  BSYNC.RECONVERGENT B0 ;  /* 0x0000000000007941 */ /* 0x000fea0003800200 */
.L_x_17:
[----:B------:R-:W-:Y:S02]  /*28b0*/  IABS R12, R5 ;  /* 0x00000005000c7213 */ /* 0x000fe40000000000 */
[----:B------:R-:W-:-:S03]  /*28c0*/  LOP3.LUT R4, R5, R4, RZ, 0x3c, !PT ;  /* 0x0000000405047212 */ /* 0x000fc600078e3cff */
[----:B------:R-:W-:Y:S01]  /*28d0*/  IMAD.HI.U32 R8, R10, R12, RZ ;  /* 0x0000000c0a087227 */ /* 0x000fe200078e00ff */
[----:B------:R-:W-:-:S03]  /*28e0*/  ISETP.GE.AND P3, PT, R4, RZ, PT ;  /* 0x000000ff0400720c */ /* 0x000fc60003f66270 */
[----:B------:R-:W-:-:S04]  /*28f0*/  IMAD.MOV R13, RZ, RZ, -R8 ;  /* 0x000000ffff0d7224 */ /* 0x000fc800078e0a08 */
[----:B------:R-:W-:-:S05]  /*2900*/  IMAD R12, R11, R13, R12 ;  /* 0x0000000d0b0c7224 */ /* 0x000fca00078e020c */
[----:B------:R-:W-:-:S13]  /*2910*/  ISETP.GT.U32.AND P2, PT, R9, R12, PT ;  /* 0x0000000c0900720c */ /* 0x000fda0003f44070 */
[----:B------:R-:W-:Y:S01]  /*2920*/  @!P2 IADD3 R12, PT, PT, R12, -R11, RZ ;  /* 0x8000000b0c0ca210 */ /* 0x000fe20007ffe0ff */
[----:B------:R-:W-:-:S03]  /*2930*/  @!P2 VIADD R8, R8, 0x1 ;  /* 0x000000010808a836 */ /* 0x000fc60000000000 */
[----:B------:R-:W-:Y:S02]  /*2940*/  ISETP.GE.U32.AND P1, PT, R12, R9, PT ;  /* 0x000000090c00720c */ /* 0x000fe40003f26070 */
[----:B------:R-:W0:Y:S11]  /*2950*/  LDC.64 R12, c[0x0][0x3a0] ;  /* 0x0000e800ff0c7b82 */ /* 0x000e360000000a00 */
[----:B------:R-:W-:-:S05]  /*2960*/  @P1 VIADD R8, R8, 0x1 ;  /* 0x0000000108081836 */ /* 0x000fca0000000000 */
[----:B------:R-:W-:-:S04]  /*2970*/  @!P3 IADD3 R8, PT, PT, -R8, RZ, RZ ;  /* 0x000000ff0808b210 */ /* 0x000fc80007ffe1ff */
[----:B------:R-:W-:-:S05]  /*2980*/  SEL R8, R22, R8, !P0 ;  /* 0x0000000816087207 */ /* 0x000fca0004000000 */
[----:B------:R-:W-:-:S04]  /*2990*/  IMAD R3, R2, R3, R8 ;  /* 0x0000000302037224 */ /* 0x000fc800078e0208 */
[----:B0-----:R-:W-:-:S05]  /*29a0*/  IMAD.WIDE R14, R3, 0x8, R12 ;  /* 0x00000008030e7825 */ /* 0x001fca00078e020c */
[----:B------:R-:W2:Y:S01]  /*29b0*/  LDG.E.64 R12, desc[UR8][R14.64] ;  /* 0x000000080e0c7981 */ /* 0x000ea2000c1e1b00 */
[----:B------:R-:W-:Y:S01]  /*29c0*/  BSSY.RECONVERGENT B0, `(.L_x_27) ;  /* 0x0000088000007945 */ /* 0x000fe20003800200 */
[----:B--2---:R-:W-:-:S14]  /*29d0*/  DSETP.GT.AND P1, PT, R16, R12, PT ;  /* 0x0000000c1000722a */ /* 0x004fdc0003f24000 */
[----:B------:R-:W-:Y:S05]  /*29e0*/  @!P1 BRA `(.L_x_28) ;  /* 0x0000000800149947 */ /* 0x000fea0003800000 */
[----:B------:R0:W-:Y:S01]  /*29f0*/  STG.E.64 desc[UR8][R14.64], R16 ;  /* 0x000000100e007986 */ /* 0x0001e2000c101b08 */
[----:B------:R-:W-:-:S13]  /*2a00*/  ISETP.GE.AND P1, PT, R5, R6, PT ;  /* 0x000000060500720c */ /* 0x000fda0003f26270 */
[----:B0-----:R-:W-:Y:S05]  /*2a10*/  @P1 BRA `(.L_x_28) ;  /* 0x0000000800081947 */ /* 0x001fea0003800000 */
[----:B------:R-:W-:Y:S01]  /*2a20*/  IMAD.IADD R4, R6, 0x1, -R5 ;  /* 0x0000000106047824 */ /* 0x000fe200078e0a05 */
[----:B------:R-:W-:Y:S01]  /*2a30*/  BSSY.RECONVERGENT B2, `(.L_x_29) ;  /* 0x0000020000027945 */ /* 0x000fe20003800200 */
[----:B------:R-:W-:-:S03]  /*2a40*/  IMAD.IADD R8, R5, 0x1, -R6 ;  /* 0x0000000105087824 */ /* 0x000fc600078e0a06 */
[----:B------:R-:W-:Y:S02]  /*2a50*/  LOP3.LUT P1, R4, R4, 0x3, RZ, 0xc0, !PT ;  /* 0x0000000304047812 */ /* 0x000fe4000782c0ff */
[----:B------:R-:W-:-:S11]  /*2a60*/  ISETP.GT.U32.AND P3, PT, R8, -0x4, PT ;  /* 0xfffffffc0800780c */ /* 0x000fd60003f64070 */
[----:B------:R-:W-:Y:S05]  /*2a70*/  @!P1 BRA `(.L_x_30) ;  /* 0x00000000006c9947 */ /* 0x000fea0003800000 */
[----:B------:R-:W0:Y:S01]  /*2a80*/  LDC.64 R12, c[0x0][0x380] ;  /* 0x0000e000ff0c7b82 */ /* 0x000e220000000a00 */
[----:B------:R-:W-:-:S07]  /*2a90*/  IADD3 R8, PT, PT, -R4, RZ, RZ ;  /* 0x000000ff04087210 */ /* 0x000fce0007ffe1ff */
[----:B------:R-:W1:Y:S02]  /*2aa0*/  LDC.64 R14, c[0x0][0x398] ;  /* 0x0000e600ff0e7b82 */ /* 0x000e640000000a00 */
.L_x_31:
[----:B--2---:R-:W2:Y:S01]  /*2ab0*/  LDCU UR5, c[0x0][0x3b8] ;  /* 0x00007700ff0577ac */ /* 0x004ea20008000800 */
[----:B------:R-:W-:Y:S02]  /*2ac0*/  IABS R18, R5 ;  /* 0x0000000500127213 */ /* 0x000fe40000000000 */
[----:B------:R-:W-:-:S03]  /*2ad0*/  ISETP.GE.AND P2, PT, R5, RZ, PT ;  /* 0x000000ff0500720c */ /* 0x000fc60003f46270 */
[----:B------:R-:W-:-:S04]  /*2ae0*/  IMAD.HI.U32 R11, R10, R18, RZ ;  /* 0x000000120a0b7227 */ /* 0x000fc800078e00ff */
[----:B------:R-:W-:Y:S02]  /*2af0*/  IMAD.MOV R19, RZ, RZ, -R11 ;  /* 0x000000ffff137224 */ /* 0x000fe400078e0a0b */
[----:B--2---:R-:W-:-:S05]  /*2b00*/  IMAD.U32 R4, RZ, RZ, UR5 ;  /* 0x00000005ff047e24 */ /* 0x004fca000f8e00ff */
[----:B------:R-:W-:-:S04]  /*2b10*/  IABS R20, R4 ;  /* 0x0000000400147213 */ /* 0x000fc80000000000 */
[----:B------:R-:W-:-:S05]  /*2b20*/  MOV R11, R20 ;  /* 0x00000014000b7202 */ /* 0x000fca0000000f00 */
[----:B------:R-:W-:-:S05]  /*2b30*/  IMAD R18, R11, R19, R18 ;  /* 0x000000130b127224 */ /* 0x000fca00078e0212 */
[----:B------:R-:W-:-:S13]  /*2b40*/  ISETP.GT.U32.AND P1, PT, R9, R18, PT ;  /* 0x000000120900720c */ /* 0x000fda0003f24070 */
[----:B------:R-:W-:-:S05]  /*2b50*/  @!P1 IMAD.IADD R18, R18, 0x1, -R11 ;  /* 0x0000000112129824 */ /* 0x000fca00078e0a0b */
[----:B------:R-:W-:-:S13]  /*2b60*/  ISETP.GT.U32.AND P1, PT, R9, R18, PT ;  /* 0x000000120900720c */ /* 0x000fda0003f24070 */
[----:B------:R-:W-:-:S05]  /*2b70*/  @!P1 IMAD.IADD R18, R18, 0x1, -R11 ;  /* 0x0000000112129824 */ /* 0x000fca00078e0a0b */
[----:B------:R-:W-:-:S04]  /*2b80*/  @!P2 IADD3 R18, PT, PT, -R18, RZ, RZ ;  /* 0x000000ff1212a210 */ /* 0x000fc80007ffe1ff */
[----:B------:R-:W-:-:S05]  /*2b90*/  SEL R18, R22, R18, !P0 ;  /* 0x0000001216127207 */ /* 0x000fca0004000000 */
[----:B------:R-:W-:-:S04]  /*2ba0*/  IMAD R19, R3, R4, R18 ;  /* 0x0000000403137224 */ /* 0x000fc800078e0212 */
[----:B0-----:R-:W-:-:S06]  /*2bb0*/  IMAD.WIDE R20, R19, 0x8, R12 ;  /* 0x0000000813147825 */ /* 0x001fcc00078e020c */
[----:B------:R-:W2:Y:S01]  /*2bc0*/  LDG.E.64 R20, desc[UR8][R20.64] ;  /* 0x0000000814147981 */ /* 0x000ea2000c1e1b00 */
[----:B-1----:R-:W-:-:S04]  /*2bd0*/  IMAD.WIDE R18, R19, 0x8, R14 ;  /* 0x0000000813127825 */ /* 0x002fc800078e020e */
[----:B------:R-:W-:Y:S02]  /*2be0*/  VIADD R8, R8, 0x1 ;  /* 0x0000000108087836 */ /* 0x000fe40000000000 */
[----:B------:R-:W-:-:S03]  /*2bf0*/  VIADD R5, R5, 0x1 ;  /* 0x0000000105057836 */ /* 0x000fc60000000000 */
[----:B------:R-:W-:Y:S01]  /*2c00*/  ISETP.NE.AND P1, PT, R8, RZ, PT ;  /* 0x000000ff0800720c */ /* 0x000fe20003f25270 */
[----:B--2---:R2:W-:-:S12]  /*2c10*/  STG.E.64 desc[UR8][R18.64], R20 ;  /* 0x0000001412007986 */ /* 0x0045d8000c101b08 */
[----:B------:R-:W-:Y:S05]  /*2c20*/  @P1 BRA `(.L_x_31) ;  /* 0xfffffffc00a01947 */ /* 0x000fea000383ffff */
.L_x_30:
[----:B------:R-:W-:Y:S05]  /*2c30*/  BSYNC.RECONVERGENT B2 ;  /* 0x0000000000027941 */ /* 0x000fea0003800200 */
.L_x_29:
[----:B------:R-:W-:Y:S05]  /*2c40*/  @P3 BRA `(.L_x_28) ;  /* 0x00000004007c3947 */ /* 0x000fea0003800000 */
[----:B------:R-:W0:Y:S01]  /*2c50*/  I2F.RP R9, R11 ;  /* 0x0000000b00097306 */ /* 0x000e220000209400 */
[----:B------:R-:W1:Y:S08]  /*2c60*/  LDC R8, c[0x0][0x3b8] ;  /* 0x0000ee00ff087b82 */ /* 0x000e700000000800 */
[----:B------:R-:W3:Y:S01]  /*2c70*/  LDC.64 R12, c[0x0][0x380] ;  /* 0x0000e000ff0c7b82 */ /* 0x000ee20000000a00 */
[----:B0-----:R-:W2:Y:S07]  /*2c80*/  MUFU.RCP R9, R9 ;  /* 0x0000000900097308 */ /* 0x001eae0000001000 */
[----:B------:R-:W0:Y:S01]  /*2c90*/  LDC.64 R14, c[0x0][0x398] ;  /* 0x0000e600ff0e7b82 */ /* 0x000e220000000a00 */
[----:B--2---:R-:W-:-:S02]  /*2ca0*/  IADD3 R18, PT, PT, R9, 0xffffffe, RZ ;  /* 0x0ffffffe09127810 */ /* 0x004fc40007ffe0ff */
[----:B------:R-:W-:Y:S02]  /*2cb0*/  MOV R9, R11 ;  /* 0x0000000b00097202 */ /* 0x000fe40000000f00 */
[----:B------:R2:W4:Y:S02]  /*2cc0*/  F2I.FTZ.U32.TRUNC.NTZ R19, R18 ;  /* 0x0000001200137305 */ /* 0x000524000021f000 */
[----:B--2---:R-:W-:Y:S02]  /*2cd0*/  IMAD.MOV.U32 R18, RZ, RZ, RZ ;  /* 0x000000ffff127224 */ /* 0x004fe400078e00ff */
[----:B----4-:R-:W-:-:S04]  /*2ce0*/  IMAD.MOV R4, RZ, RZ, -R19 ;  /* 0x000000ffff047224 */ /* 0x010fc800078e0a13 */
[----:B------:R-:W-:-:S04]  /*2cf0*/  IMAD R21, R4, R11, RZ ;  /* 0x0000000b04157224 */ /* 0x000fc800078e02ff */
[----:B-1-3--:R-:W-:-:S07]  /*2d00*/  IMAD.HI.U32 R4, R19, R21, R18 ;  /* 0x0000001513047227 */ /* 0x00afce00078e0012 */
.L_x_32:
[----:B-1----:R-:W-:Y:S02]  /*2d10*/  IABS R10, R5 ;  /* 0x00000005000a7213 */ /* 0x002fe40000000000 */
[----:B------:R-:W-:Y:S02]  /*2d20*/  IABS R23, R8 ;  /* 0x0000000800177213 */ /* 0x000fe40000000000 */
[----:B------:R-:W-:Y:S01]  /*2d30*/  ISETP.GE.AND P1, PT, R5, RZ, PT ;  /* 0x000000ff0500720c */ /* 0x000fe20003f26270 */
[----:B------:R-:W-:Y:S01]  /*2d40*/  IMAD.HI.U32 R4, R4, R10, RZ ;  /* 0x0000000a04047227 */ /* 0x000fe200078e00ff */
[----:B------:R-:W-:-:S03]  /*2d50*/  LOP3.LUT R22, RZ, R8, RZ, 0x33, !PT ;  /* 0x00000008ff167212 */ /* 0x000fc600078e33ff */
[----:B------:R-:W-:-:S04]  /*2d60*/  IMAD.MOV R4, RZ, RZ, -R4 ;  /* 0x000000ffff047224 */ /* 0x000fc800078e0a04 */
[----:B------:R-:W-:-:S05]  /*2d70*/  IMAD R4, R23, R4, R10 ;  /* 0x0000000417047224 */ /* 0x000fca00078e020a */
[----:B------:R-:W-:-:S13]  /*2d80*/  ISETP.GT.U32.AND P0, PT, R9, R4, PT ;  /* 0x000000040900720c */ /* 0x000fda0003f04070 */
[----:B------:R-:W-:-:S05]  /*2d90*/  @!P0 IMAD.IADD R4, R4, 0x1, -R23 ;  /* 0x0000000104048824 */ /* 0x000fca00078e0a17 */
[----:B------:R-:W-:-:S13]  /*2da0*/  ISETP.GT.U32.AND P0, PT, R9, R4, PT ;  /* 0x000000040900720c */ /* 0x000fda0003f04070 */
[----:B------:R-:W-:Y:S02]  /*2db0*/  @!P0 IADD3 R4, PT, PT, R4, -R23, RZ ;  /* 0x8000001704048210 */ /* 0x000fe40007ffe0ff */
[----:B------:R-:W-:-:S03]  /*2dc0*/  ISETP.NE.AND P0, PT, R8, RZ, PT ;  /* 0x000000ff0800720c */ /* 0x000fc60003f05270 */
[----:B------:R-:W-:-:S05]  /*2dd0*/  @!P1 IMAD.MOV R4, RZ, RZ, -R4 ;  /* 0x000000ffff049224 */ /* 0x000fca00078e0a04 */
[----:B------:R-:W-:-:S05]  /*2de0*/  SEL R21, R22, R4, !P0 ;  /* 0x0000000416157207 */ /* 0x000fca0004000000 */
[----:B------:R-:W-:-:S04]  /*2df0*/  IMAD R21, R3, R8, R21 ;  /* 0x0000000803157224 */ /* 0x000fc800078e0215 */
[----:B------:R-:W-:-:S06]  /*2e00*/  IMAD.WIDE R10, R21, 0x8, R12 ;  /* 0x00000008150a7825 */ /* 0x000fcc00078e020c */
[----:B------:R-:W2:Y:S01]  /*2e10*/  LDG.E.64 R10, desc[UR8][R10.64] ;  /* 0x000000080a0a7981 */ /* 0x000ea2000c1e1b00 */
[----:B------:R-:W1:Y:S01]  /*2e20*/  I2F.RP R9, R23 ;  /* 0x0000001700097306 */ /* 0x000e620000209400 */
[----:B------:R-:W-:Y:S02]  /*2e30*/  HFMA2 R18, -RZ, RZ, 0, 0 ;  /* 0x00000000ff127431 */ /* 0x000fe400000001ff */
[----:B------:R-:W-:-:S05]  /*2e40*/  VIADD R20, R5, 0x1 ;  /* 0x0000000105147836 */ /* 0x000fca0000000000 */
[----:B------:R-:W-:Y:S02]  /*2e50*/  IABS R24, R20 ;  /* 0x0000001400187213 */ /* 0x000fe40000000000 */
[----:B------:R-:W-:Y:S01]  /*2e60*/  ISETP.GE.AND P2, PT, R20, RZ, PT ;  /* 0x000000ff1400720c */ /* 0x000fe20003f46270 */
[----:B-1----:R-:W1:Y:S02]  /*2e70*/  MUFU.RCP R9, R9 ;  /* 0x0000000900097308 */ /* 0x002e640000001000 */
[----:B-1----:R-:W-:-:S06]  /*2e80*/  VIADD R19, R9, 0xffffffe ;  /* 0x0ffffffe09137836 */ /* 0x002fcc0000000000 */
[----:B------:R-:W1:Y:S02]  /*2e90*/  F2I.FTZ.U32.TRUNC.NTZ R19, R19 ;  /* 0x0000001300137305 */ /* 0x000e64000021f000 */
[----:B-1----:R-:W-:-:S05]  /*2ea0*/  IADD3 R4, PT, PT, RZ, -R19, RZ ;  /* 0x80000013ff047210 */ /* 0x002fca0007ffe0ff */
[----:B------:R-:W-:-:S04]  /*2eb0*/  IMAD R25, R4, R23, RZ ;  /* 0x0000001704197224 */ /* 0x000fc800078e02ff */
[----:B------:R-:W-:-:S04]  /*2ec0*/  IMAD.HI.U32 R4, R19, R25, R18 ;  /* 0x0000001913047227 */ /* 0x000fc800078e0012 */
[----:B------:R-:W-:-:S04]  /*2ed0*/  IMAD.MOV.U32 R18, RZ, RZ, R24 ;  /* 0x000000ffff127224 */ /* 0x000fc800078e0018 */
[----:B------:R-:W-:-:S05]  /*2ee0*/  IMAD.HI.U32 R9, R4, R18, RZ ;  /* 0x0000001204097227 */ /* 0x000fca00078e00ff */
[----:B------:R-:W-:-:S05]  /*2ef0*/  IADD3 R9, PT, PT, -R9, RZ, RZ ;  /* 0x000000ff09097210 */ /* 0x000fca0007ffe1ff */
[----:B------:R-:W-:Y:S02]  /*2f00*/  IMAD R18, R23, R9, R18 ;  /* 0x0000000917127224 */ /* 0x000fe400078e0212 */
[----:B------:R-:W-:-:S05]  /*2f10*/  IMAD.MOV.U32 R9, RZ, RZ, R23 ;  /* 0x000000ffff097224 */ /* 0x000fca00078e0017 */
[----:B------:R-:W-:-:S13]  /*2f20*/  ISETP.GT.U32.AND P1, PT, R9, R18, PT ;  /* 0x000000120900720c */ /* 0x000fda0003f24070 */
[----:B------:R-:W-:-:S04]  /*2f30*/  @!P1 IADD3 R18, PT, PT, R18, -R23, RZ ;  /* 0x8000001712129210 */ /* 0x000fc80007ffe0ff */
[----:B------:R-:W-:-:S13]  /*2f40*/  ISETP.GT.U32.AND P1, PT, R9, R18, PT ;  /* 0x000000120900720c */ /* 0x000fda0003f24070 */
[----:B------:R-:W-:-:S05]  /*2f50*/  @!P1 IMAD.IADD R18, R18, 0x1, -R23 ;  /* 0x0000000112129824 */ /* 0x000fca00078e0a17 */
[----:B------:R-:W-:-:S04]  /*2f60*/  @!P2 IADD3 R18, PT, PT, -R18, RZ, RZ ;  /* 0x000000ff1212a210 */ /* 0x000fc80007ffe1ff */
[----:B------:R-:W-:Y:S01]  /*2f70*/  SEL R25, R22, R18, !P0 ;  /* 0x0000001216197207 */ /* 0x000fe20004000000 */
[----:B0-----:R-:W-:-:S04]  /*2f80*/  IMAD.WIDE R18, R21, 0x8, R14 ;  /* 0x0000000815127825 */ /* 0x001fc800078e020e */
[----:B------:R-:W-:-:S04]  /*2f90*/  IMAD R25, R3, R8, R25 ;  /* 0x0000000803197224 */ /* 0x000fc800078e0219 */
[----:B------:R-:W-:Y:S01]  /*2fa0*/  IMAD.WIDE R20, R25, 0x8, R12 ;  /* 0x0000000819147825 */ /* 0x000fe200078e020c */
[----:B--2---:R0:W-:Y:S05]  /*2fb0*/  STG.E.64 desc[UR8][R18.64], R10 ;  /* 0x0000000a12007986 */ /* 0x0041ea000c101b08 */
[----:B------:R-:W2:Y:S01]  /*2fc0*/  LDG.E.64 R20, desc[UR8][R20.64] ;  /* 0x0000000814147981 */ /* 0x000ea2000c1e1b00 */
[----:B------:R-:W-:-:S05]  /*2fd0*/  VIADD R24, R5, 0x2 ;  /* 0x0000000205187836 */ /* 0x000fca0000000000 */
[----:B------:R-:W-:Y:S02]  /*2fe0*/  IABS R27, R24 ;  /* 0x00000018001b7213 */ /* 0x000fe40000000000 */
[----:B------:R-:W-:Y:S01]  /*2ff0*/  ISETP.GE.AND P2, PT, R24, RZ, PT ;  /* 0x000000ff1800720c */ /* 0x000fe20003f46270 */
[----:B0-----:R-:W-:-:S04]  /*3000*/  IMAD.WIDE R10, R25, 0x8, R14 ;  /* 0x00000008190a7825 */ /* 0x001fc800078e020e */
[----:B------:R-:W-:-:S05]  /*3010*/  IMAD.HI.U32 R26, R4, R27, RZ ;  /* 0x0000001b041a7227 */ /* 0x000fca00078e00ff */
[----:B------:R-:W-:-:S05]  /*3020*/  IADD3 R26, PT, PT, -R26, RZ, RZ ;  /* 0x000000ff1a1a7210 */ /* 0x000fca0007ffe1ff */
[----:B------:R-:W-:-:S05]  /*3030*/  IMAD R26, R23, R26, R27 ;  /* 0x0000001a171a7224 */ /* 0x000fca00078e021b */
[----:B------:R-:W-:-:S13]  /*3040*/  ISETP.GT.U32.AND P1, PT, R9, R26, PT ;  /* 0x0000001a0900720c */ /* 0x000fda0003f24070 */
[----:B------:R-:W-:-:S05]  /*3050*/  @!P1 IMAD.IADD R26, R26, 0x1, -R23 ;  /* 0x000000011a1a9824 */ /* 0x000fca00078e0a17 */
[----:B------:R-:W-:-:S13]  /*3060*/  ISETP.GT.U32.AND P1, PT, R9, R26, PT ;  /* 0x0000001a0900720c */ /* 0x000fda0003f24070 */
[----:B------:R-:W-:-:S05]  /*3070*/  @!P1 IADD3 R26, PT, PT, R26, -R23, RZ ;  /* 0x800000171a1a9210 */ /* 0x000fca0007ffe0ff */
[----:B------:R-:W-:-:S05]  /*3080*/  @!P2 IMAD.MOV R26, RZ, RZ, -R26 ;  /* 0x000000ffff1aa224 */ /* 0x000fca00078e0a1a */
[----:B------:R-:W-:-:S05]  /*3090*/  SEL R27, R22, R26, !P0 ;  /* 0x0000001a161b7207 */ /* 0x000fca0004000000 */
[----:B------:R-:W-:-:S04]  /*30a0*/  IMAD R27, R3, R8, R27 ;  /* 0x00000008031b7224 */ /* 0x000fc800078e021b */
[----:B------:R-:W-:Y:S01]  /*30b0*/  IMAD.WIDE R18, R27, 0x8, R12 ;  /* 0x000000081b127825 */ /* 0x000fe200078e020c */
[----:B--2---:R0:W-:Y:S05]  /*30c0*/  STG.E.64 desc[UR8][R10.64], R20 ;  /* 0x000000140a007986 */ /* 0x0041ea000c101b08 */
[----:B------:R-:W2:Y:S01]  /*30d0*/  LDG.E.64 R18, desc[UR8][R18.64] ;  /* 0x0000000812127981 */ /* 0x000ea2000c1e1b00 */
[----:B------:R-:W-:-:S04]  /*30e0*/  IADD3 R24, PT, PT, R5, 0x3, RZ ;  /* 0x0000000305187810 */ /* 0x000fc80007ffe0ff */
[----:B------:R-:W-:Y:S02]  /*30f0*/  IABS R26, R24 ;  /* 0x00000018001a7213 */ /* 0x000fe40000000000 */
[----:B------:R-:W-:-:S03]  /*3100*/  ISETP.GE.AND P2, PT, R24, RZ, PT ;  /* 0x000000ff1800720c */ /* 0x000fc60003f46270 */
[----:B------:R-:W-:-:S04]  /*3110*/  IMAD.HI.U32 R25, R4, R26, RZ ;  /* 0x0000001a04197227 */ /* 0x000fc800078e00ff */
[----:B------:R-:W-:Y:S02]  /*3120*/  IMAD.MOV R25, RZ, RZ, -R25 ;  /* 0x000000ffff197224 */ /* 0x000fe400078e0a19 */
[----:B0-----:R-:W-:-:S04]  /*3130*/  IMAD.WIDE R20, R27, 0x8, R14 ;  /* 0x000000081b147825 */ /* 0x001fc800078e020e */
[----:B------:R-:W-:-:S05]  /*3140*/  IMAD R26, R23, R25, R26 ;  /* 0x00000019171a7224 */ /* 0x000fca00078e021a */
[----:B------:R-:W-:-:S13]  /*3150*/  ISETP.GT.U32.AND P1, PT, R9, R26, PT ;  /* 0x0000001a0900720c */ /* 0x000fda0003f24070 */
[----:B------:R-:W-:-:S04]  /*3160*/  @!P1 IADD3 R26, PT, PT, R26, -R23, RZ ;  /* 0x800000171a1a9210 */ /* 0x000fc80007ffe0ff */
[----:B------:R-:W-:-:S13]  /*3170*/  ISETP.GT.U32.AND P1, PT, R9, R26, PT ;  /* 0x0000001a0900720c */ /* 0x000fda0003f24070 */
[----:B------:R-:W-:-:S05]  /*3180*/  @!P1 IMAD.IADD R26, R26, 0x1, -R23 ;  /* 0x000000011a1a9824 */ /* 0x000fca00078e0a17 */
[----:B------:R-:W-:-:S04]  /*3190*/  @!P2 IADD3 R26, PT, PT, -R26, RZ, RZ ;  /* 0x000000ff1a1aa210 */ /* 0x000fc80007ffe1ff */
[----:B------:R-:W-:-:S05]  /*31a0*/  SEL R22, R22, R26, !P0 ;  /* 0x0000001a16167207 */ /* 0x000fca0004000000 */
[----:B------:R-:W-:-:S04]  /*31b0*/  IMAD R23, R3, R8, R22 ;  /* 0x0000000803177224 */ /* 0x000fc800078e0216 */
[C---:B------:R-:W-:Y:S01]  /*31c0*/  IMAD.WIDE R10, R23.reuse, 0x8, R12 ;  /* 0x00000008170a7825 */ /* 0x040fe200078e020c */
[----:B--2---:R1:W-:Y:S05]  /*31d0*/  STG.E.64 desc[UR8][R20.64], R18 ;  /* 0x0000001214007986 */ /* 0x0043ea000c101b08 */
[----:B------:R-:W2:Y:S01]  /*31e0*/  LDG.E.64 R10, desc[UR8][R10.64] ;  /* 0x000000080a0a7981 */ /* 0x000ea2000c1e1b00 */
[----:B------:R-:W-:-:S04]  /*31f0*/  IMAD.WIDE R22, R23, 0x8, R14 ;  /* 0x0000000817167825 */ /* 0x000fc800078e020e */
[----:B------:R-:W-:-:S05]  /*3200*/  VIADD R5, R5, 0x4 ;  /* 0x0000000405057836 */ /* 0x000fca0000000000 */
[----:B------:R-:W-:Y:S01]  /*3210*/  ISETP.NE.AND P0, PT, R5, R6, PT ;  /* 0x000000060500720c */ /* 0x000fe20003f05270 */
[----:B--2---:R1:W-:-:S12]  /*3220*/  STG.E.64 desc[UR8][R22.64], R10 ;  /* 0x0000000a16007986 */ /* 0x0043d8000c101b08 */
[----:B------:R-:W-:Y:S05]  /*3230*/  @P0 BRA `(.L_x_32) ;  /* 0xfffffff800b40947 */ /* 0x000fea000383ffff */
.L_x_28:
[----:B------:R-:W-:Y:S05]  /*3240*/  BSYNC.RECONVERGENT B0 ;  /* 0x0000000000007941 */ /* 0x000fea0003800200 */
.L_x_27:
[----:B------:R-:W0:Y:S02]  /*3250*/  LDC.64 R4, c[0x0][0x3c8] ;  /* 0x0000f200ff047b82 */ /* 0x000e240000000a00 */
[----:B0-----:R-:W3:Y:S02]  /*3260*/  LDG.E.64 R4, desc[UR8][R4.64] ;  /* 0x0000000804047981 */ /* 0x001ee4000c1e1b00 */
[----:B---3--:R-:W-:-:S14]  /*3270*/  DSETP.GT.AND P0, PT, R16, R4, PT ;  /* 0x000000041000722a */ /* 0x008fdc0003f04000 */
[----:B------:R-:W-:Y:S05]  /*3280*/  @!P0 BRA `(.L_x_16) ;  /* 0x00000000004c8947 */ /* 0x000fea0003800000 */
[----:B------:R-:W0:Y:S01]  /*3290*/  S2R R5, SR_LANEID ;  /* 0x0000000000057919 */ /* 0x000e220000000000 */
[----:B------:R-:W3:Y:S01]  /*32a0*/  S2UR UR6, SR_CgaCtaId ;  /* 0x00000000000679c3 */ /* 0x000ee20000008800 */
[----:B------:R-:W-:Y:S01]  /*32b0*/  VOTEU.ANY UR7, UPT, PT ;  /* 0x0000000000077886 */ /* 0x000fe200038e0100 */
[----:B------:R-:W-:Y:S01]  /*32c0*/  UMOV UR5, 0x400 ;  /* 0x0000040000057882 */ /* 0x000fe20000000000 */
[----:B-1----:R-:W0:Y:S01]  /*32d0*/  FLO.U32 R10, UR7 ;  /* 0x00000007000a7d00 */ /* 0x002e2200080e0000 */
[----:B------:R-:W1:Y:S07]  /*32e0*/  S2R R4, SR_LTMASK ;  /* 0x0000000000047919 */ /* 0x000e6e0000003900 */
[----:B------:R-:W4:Y:S01]  /*32f0*/  POPC R8, UR7 ;  /* 0x0000000700087d09 */ /* 0x000f220008000000 */
[----:B---3--:R-:W-:Y:S01]  /*3300*/  ULEA UR5, UR6, UR5, 0x18 ;  /* 0x0000000506057291 */ /* 0x008fe2000f8ec0ff */
[----:B0-----:R-:W-:-:S02]  /*3310*/  ISETP.EQ.U32.AND P0, PT, R10, R5, PT ;  /* 0x000000050a00720c */ /* 0x001fc40003f02070 */
[----:B-1----:R-:W-:-:S04]  /*3320*/  LOP3.LUT R12, R4, UR7, RZ, 0xc0, !PT ;  /* 0x00000007040c7c12 */ /* 0x002fc8000f8ec0ff */
[----:B------:R-:W0:Y:S07]  /*3330*/  I2F.F64 R4, R3 ;  /* 0x0000000300047312 */ /* 0x000e2e0000201c00 */
[----:B----4-:R-:W1:Y:S01]  /*3340*/  @P0 ATOMS.ADD R13, [UR5], R8 ;  /* 0x00000008ff0d098c */ /* 0x010e620008000005 */
[----:B------:R-:W3:Y:S03]  /*3350*/  POPC R9, R12 ;  /* 0x0000000c00097309 */ /* 0x000ee60000000000 */
[----:B-1----:R-:W3:Y:S02]  /*3360*/  SHFL.IDX PT, R6, R13, R10, 0x1f ;  /* 0x00001f0a0d067589 */ /* 0x002ee400000e0000 */
[----:B---3--:R-:W-:-:S04]  /*3370*/  IADD3 R6, PT, PT, R6, R9, RZ ;  /* 0x0000000906067210 */ /* 0x008fc80007ffe0ff */
[C---:B------:R-:W-:Y:S01]  /*3380*/  LEA R9, R6.reuse, UR4, 0x3 ;  /* 0x0000000406097c11 */ /* 0x040fe2000f8e18ff */
[----:B------:R-:W-:-:S04]  /*3390*/  IMAD R11, R6, 0x8, R7 ;  /* 0x00000008060b7824 */ /* 0x000fc800078e0207 */
[----:B------:R3:W-:Y:S04]  /*33a0*/  STS.64 [R9+0x8], R16 ;  /* 0x0000081009007388 */ /* 0x0007e80000000a00 */
[----:B0-----:R3:W-:Y:S02]  /*33b0*/  STS.64 [R11+0x8], R4 ;  /* 0x000008040b007388 */ /* 0x0017e40000000a00 */
.L_x_16:
[----:B------:R-:W-:Y:S05]  /*33c0*/  BSYNC.RECONVERGENT B1 ;  /* 0x0000000000017941 */ /* 0x000fea0003800200 */
.L_x_15:
[----:B------:R-:W-:Y:S01]  /*33d0*/  BAR.SYNC.DEFER_BLOCKING 0x0 ;  /* 0x0000000000007b1d */ /* 0x000fe20000010000 */
[----:B------:R-:W-:-:S13]  /*33e0*/  ISETP.NE.AND P0, PT, R0, RZ, PT ;  /* 0x000000ff0000720c */ /* 0x000fda0003f05270 */
[----:B------:R-:W-:Y:S05]  /*33f0*/  @P0 EXIT ;  /* 0x000000000000094d */ /* 0x000fea0003800000 */
[----:B------:R-:W0:Y:S01]  /*3400*/  S2UR UR6, SR_CgaCtaId ;  /* 0x00000000000679c3 */ /* 0x000e220000008800 */
[----:B------:R-:W-:Y:S01]  /*3410*/  UMOV UR5, 0x400 ;  /* 0x0000040000057882 */ /* 0x000fe20000000000 */
[----:B-1----:R-:W-:Y:S01]  /*3420*/  MOV R10, 0x0 ;  /* 0x00000000000a7802 */ /* 0x002fe20000000f00 */
[----:B---3--:R-:W-:-:S05]  /*3430*/  IMAD.MOV.U32 R11, RZ, RZ, -0x3e200000 ;  /* 0xc1e00000ff0b7424 */ /* 0x008fca00078e00ff */
[----:B------:R-:W1:Y:S08]  /*3440*/  LDC.64 R4, c[0x0][0x3a8] ;  /* 0x0000ea00ff047b82 */ /* 0x000e700000000a00 */
[----:B------:R-:W3:Y:S01]  /*3450*/  LDC.64 R8, c[0x0][0x3b0] ;  /* 0x0000ec00ff087b82 */ /* 0x000ee20000000a00 */
[----:B0-----:R-:W-:Y:S01]  /*3460*/  ULEA UR5, UR6, UR5, 0x18 ;  /* 0x0000000506057291 */ /* 0x001fe2000f8ec0ff */
[----:B-1----:R-:W-:-:S08]  /*3470*/  IMAD.WIDE.U32 R4, R2, 0x8, R4 ;  /* 0x0000000802047825 */ /* 0x002fd000078e0004 */
[----:B------:R-:W0:Y:S04]  /*3480*/  LDS R6, [UR5] ;  /* 0x00000005ff067984 */ /* 0x000e280008000800 */
[----:B------:R1:W-:Y:S01]  /*3490*/  STG.E.64 desc[UR8][R4.64], R10 ;  /* 0x0000000a04007986 */ /* 0x0003e2000c101b08 */
[----:B---3--:R-:W-:-:S05]  /*34a0*/  IMAD.WIDE.U32 R8, R2, 0x8, R8 ;  /* 0x0000000802087825 */ /* 0x008fca00078e0008 */
[----:B------:R1:W-:Y:S01]  /*34b0*/  STG.E.64 desc[UR8][R8.64], R10 ;  /* 0x0000000a08007986 */ /* 0x0003e2000c101b08 */
[----:B0-----:R-:W-:-:S13]  /*34c0*/  ISETP.NE.AND P0, PT, R6, RZ, PT ;  /* 0x000000ff0600720c */ /* 0x001fda0003f05270 */
[----:B-1----:R-:W-:Y:S05]  /*34d0*/  @!P0 EXIT ;  /* 0x000000000000894d */ /* 0x002fea0003800000 */
[C---:B------:R-:W-:Y:S01]  /*34e0*/  ISETP.GE.U32.AND P0, PT, R6.reuse, 0x4, PT ;  /* 0x000000040600780c */ /* 0x040fe20003f06070 */
[----:B------:R-:W0:Y:S01]  /*34f0*/  LDS.64 R8, [UR5+0x10] ;  /* 0x00001005ff087984 */ /* 0x000e220008000a00 */
[----:B------:R-:W-:Y:S01]  /*3500*/  LOP3.LUT R3, R6, 0x3, RZ, 0xc0, !PT ;  /* 0x0000000306037812 */ /* 0x000fe200078ec0ff */
[----:B------:R-:W-:Y:S01]  /*3510*/  IMAD.MOV.U32 R12, RZ, RZ, 0x1 ;  /* 0x00000001ff0c7424 */ /* 0x000fe200078e00ff */
[----:B------:R-:W-:-:S09]  /*3520*/  MOV R0, 0xffffffff ;  /* 0xffffffff00007802 */ /* 0x000fd20000000f00 */
[----:B------:R-:W-:Y:S05]  /*3530*/  @!P0 BRA `(.L_x_33) ;  /* 0x0000000000bc8947 */ /* 0x000fea0003800000 */
[----:B------:R-:W-:Y:S01]  /*3540*/  LOP3.LUT R10, R6, 0xfffffffc, RZ, 0xc0, !PT ;  /* 0xfffffffc060a7812 */ /* 0x000fe200078ec0ff */
[----:B------:R-:W-:Y:S01]  /*3550*/  IMAD.MOV.U32 R6, RZ, RZ, 0x2 ;  /* 0x00000002ff067424 */ /* 0x000fe200078e00ff */
[----:B------:R-:W-:Y:S01]  /*3560*/  MOV R0, 0xffffffff ;  /* 0xffffffff00007802 */ /* 0x000fe20000000f00 */
[----:B------:R-:W-:Y:S01]  /*3570*/  UIADD3 UR5, UPT, UPT, UR4, 0x10, URZ ;  /* 0x0000001004057890 */ /* 0x000fe2000fffe0ff */
[----:B------:R-:W-:-:S11]  /*3580*/  IADD3 R10, PT, PT, -R10, RZ, RZ ;  /* 0x000000ff0a0a7210 */ /* 0x000fd60007ffe1ff */
.L_x_34:
[----:B-1----:R-:W0:Y:S01]  /*3590*/  LDS.64 R12, [UR5+-0x8] ;  /* 0xfffff805ff0c7984 */ /* 0x002e220008000a00 */
[----:B------:R-:W-:Y:S01]  /*35a0*/  IADD3 R10, PT, PT, R10, 0x4, RZ ;  /* 0x000000040a0a7810 */ /* 0x000fe20007ffe0ff */
[----:B0-----:R-:W-:-:S14]  /*35b0*/  DSETP.GE.AND P0, PT, R12, R8, PT ;  /* 0x000000080c00722a */ /* 0x001fdc0003f06000 */
[----:B------:R-:W0:Y:S01]  /*35c0*/  @P0 S2R R14, SR_CgaCtaId ;  /* 0x00000000000e0919 */ /* 0x000e220000008800 */
[----:B------:R-:W-:Y:S01]  /*35d0*/  @P0 MOV R11, 0x400 ;  /* 0x00000400000b0802 */ /* 0x000fe20000000f00 */
[----:B------:R-:W-:Y:S01]  /*35e0*/  @P0 IMAD.MOV.U32 R8, RZ, RZ, R12 ;  /* 0x000000ffff080224 */ /* 0x000fe200078e000c */
[----:B------:R-:W-:Y:S01]  /*35f0*/  @P0 MOV R9, R13 ;  /* 0x0000000d00090202 */ /* 0x000fe20000000f00 */
[----:B------:R-:W-:Y:S01]  /*3600*/  @P0 VIADD R0, R6, 0xffffffff ;  /* 0xffffffff06000836 */ /* 0x000fe20000000000 */
[----:B0-----:R-:W-:-:S05]  /*3610*/  @P0 LEA R11, R14, R11, 0x18 ;  /* 0x0000000b0e0b0211 */ /* 0x001fca00078ec0ff */
[----:B------:R-:W-:Y:S01]  /*3620*/  @P0 STS.64 [R11+0x10], R12 ;  /* 0x0000100c0b000388 */ /* 0x000fe20000000a00 */
[----:B------:R-:W-:-:S03]  /*3630*/  ISETP.NE.AND P0, PT, R10, RZ, PT ;  /* 0x000000ff0a00720c */ /* 0x000fc60003f05270 */
[----:B------:R-:W0:Y:S02]  /*3640*/  LDS.64 R14, [UR5] ;  /* 0x00000005ff0e7984 */ /* 0x000e240008000a00 */
[----:B0-----:R-:W-:-:S14]  /*3650*/  DSETP.GE.AND P1, PT, R14, R8, PT ;  /* 0x000000080e00722a */ /* 0x001fdc0003f26000 */
[----:B------:R-:W2:Y:S01]  /*3660*/  @P1 S2R R17, SR_CgaCtaId ;  /* 0x0000000000111919 */ /* 0x000ea20000008800 */
[----:B------:R-:W-:Y:S01]  /*3670*/  @P1 MOV R16, 0x400 ;  /* 0x0000040000101802 */ /* 0x000fe20000000f00 */
[----:B------:R-:W-:Y:S01]  /*3680*/  @P1 IMAD.MOV.U32 R8, RZ, RZ, R14 ;  /* 0x000000ffff081224 */ /* 0x000fe200078e000e */
[----:B------:R-:W-:Y:S01]  /*3690*/  @P1 MOV R9, R15 ;  /* 0x0000000f00091202 */ /* 0x000fe20000000f00 */
[----:B------:R-:W-:Y:S01]  /*36a0*/  @P1 IMAD.MOV.U32 R0, RZ, RZ, R6 ;  /* 0x000000ffff001224 */ /* 0x000fe200078e0006 */
[----:B--2---:R-:W-:-:S05]  /*36b0*/  @P1 LEA R19, R17, R16, 0x18 ;  /* 0x0000001011131211 */ /* 0x004fca00078ec0ff */
[----:B------:R-:W-:Y:S04]  /*36c0*/  @P1 STS.64 [R19+0x10], R14 ;  /* 0x0000100e13001388 */ /* 0x000fe80000000a00 */
[----:B------:R-:W0:Y:S02]  /*36d0*/  LDS.64 R16, [UR5+0x8] ;  /* 0x00000805ff107984 */ /* 0x000e240008000a00 */
[----:B0-----:R-:W-:-:S14]  /*36e0*/  DSETP.GE.AND P2, PT, R16, R8, PT ;  /* 0x000000081000722a */ /* 0x001fdc0003f46000 */
[----:B------:R-:W0:Y:S01]  /*36f0*/  @P2 S2R R12, SR_CgaCtaId ;  /* 0x00000000000c2919 */ /* 0x000e220000008800 */
[----:B------:R-:W-:Y:S01]  /*3700*/  @P2 MOV R11, 0x400 ;  /* 0x00000400000b2802 */ /* 0x000fe20000000f00 */
[----:B------:R-:W-:Y:S01]  /*3710*/  @P2 IMAD.MOV.U32 R8, RZ, RZ, R16 ;  /* 0x000000ffff082224 */ /* 0x000fe200078e0010 */
[----:B------:R-:W-:Y:S02]  /*3720*/  @P2 MOV R9, R17 ;  /* 0x0000001100092202 */ /* 0x000fe40000000f00 */
[----:B------:R-:W-:Y:S02]  /*3730*/  @P2 IADD3 R0, PT, PT, R6, 0x1, RZ ;  /* 0x0000000106002810 */ /* 0x000fe40007ffe0ff */
[----:B0-----:R-:W-:-:S05]  /*3740*/  @P2 LEA R11, R12, R11, 0x18 ;  /* 0x0000000b0c0b2211 */ /* 0x001fca00078ec0ff */
[----:B------:R-:W-:Y:S04]  /*3750*/  @P2 STS.64 [R11+0x10], R16 ;  /* 0x000010100b002388 */ /* 0x000fe80000000a00 */
[----:B------:R-:W0:Y:S01]  /*3760*/  LDS.64 R12, [UR5+0x10] ;  /* 0x00001005ff0c7984 */ /* 0x000e220008000a00 */
[----:B------:R-:W-:Y:S01]  /*3770*/  UIADD3 UR5, UPT, UPT, UR5, 0x20, URZ ;  /* 0x0000002005057890 */ /* 0x000fe2000fffe0ff */
[----:B0-----:R-:W-:-:S14]  /*3780*/  DSETP.GE.AND P3, PT, R12, R8, PT ;  /* 0x000000080c00722a */ /* 0x001fdc0003f66000 */
[----:B------:R-:W0:Y:S01]  /*3790*/  @P3 S2R R15, SR_CgaCtaId ;  /* 0x00000000000f3919 */ /* 0x000e220000008800 */
[----:B------:R-:W-:Y:S01]  /*37a0*/  @P3 MOV R14, 0x400 ;  /* 0x00000400000e3802 */ /* 0x000fe20000000f00 */
[C---:B------:R-:W-:Y:S01]  /*37b0*/  @P3 VIADD R0, R6.reuse, 0x2 ;  /* 0x0000000206003836 */ /* 0x040fe20000000000 */
[----:B------:R-:W-:Y:S01]  /*37c0*/  @P3 MOV R9, R13 ;  /* 0x0000000d00093202 */ /* 0x000fe20000000f00 */
[----:B------:R-:W-:Y:S01]  /*37d0*/  @P3 IMAD.MOV.U32 R8, RZ, RZ, R12 ;  /* 0x000000ffff083224 */ /* 0x000fe200078e000c */
[----:B------:R-:W-:Y:S02]  /*37e0*/  IADD3 R6, PT, PT, R6, 0x4, RZ ;  /* 0x0000000406067810 */ /* 0x000fe40007ffe0ff */
[----:B0-----:R-:W-:-:S05]  /*37f0*/  @P3 LEA R15, R15, R14, 0x18 ;  /* 0x0000000e0f0f3211 */ /* 0x001fca00078ec0ff */
[----:B------:R1:W-:Y:S01]  /*3800*/  @P3 STS.64 [R15+0x10], R12 ;  /* 0x0000100c0f003388 */ /* 0x0003e20000000a00 */
[----:B------:R-:W-:Y:S05]  /*3810*/  @P0 BRA `(.L_x_34) ;  /* 0xfffffffc005c0947 */ /* 0x000fea000383ffff */
[----:B-1----:R-:W-:-:S07]  /*3820*/  VIADD R12, R6, 0xffffffff ;  /* 0xffffffff060c7836 */ /* 0x002fce0000000000 */
.L_x_33:
[----:B------:R-:W-:-:S13]  /*3830*/  ISETP.NE.AND P0, PT, R3, RZ, PT ;  /* 0x000000ff0300720c */ /* 0x000fda0003f05270 */
[----:B------:R-:W-:Y:S05]  /*3840*/  @!P0 BRA `(.L_x_35) ;  /* 0x0000000000408947 */ /* 0x000fea0003800000 */
[----:B------:R-:W-:Y:S02]  /*3850*/  IADD3 R6, PT, PT, -R3, RZ, RZ ;  /* 0x000000ff03067210 */ /* 0x000fe40007ffe1ff */
[----:B------:R-:W-:-:S07]  /*3860*/  LEA R3, R12, UR4, 0x3 ;  /* 0x000000040c037c11 */ /* 0x000fce000f8e18ff */
.L_x_36:
[----:B-1----:R1:W0:Y:S01]  /*3870*/  LDS.64 R10, [R3] ;  /* 0x00000000030a7984 */ /* 0x0022220000000a00 */
[----:B------:R-:W-:-:S05]  /*3880*/  VIADD R6, R6, 0x1 ;  /* 0x0000000106067836 */ /* 0x000fca0000000000 */
[----:B------:R-:W-:Y:S02]  /*3890*/  ISETP.NE.AND P1, PT, R6, RZ, PT ;  /* 0x000000ff0600720c */ /* 0x000fe40003f25270 */
[----:B-1----:R-:W-:Y:S01]  /*38a0*/  IADD3 R3, PT, PT, R3, 0x8, RZ ;  /* 0x0000000803037810 */ /* 0x002fe20007ffe0ff */
[----:B0-----:R-:W-:-:S14]  /*38b0*/  DSETP.GE.AND P0, PT, R10, R8, PT ;  /* 0x000000080a00722a */ /* 0x001fdc0003f06000 */
[----:B------:R-:W0:Y:S01]  /*38c0*/  @P0 S2R R14, SR_CgaCtaId ;  /* 0x00000000000e0919 */ /* 0x000e220000008800 */
[----:B------:R-:W-:Y:S01]  /*38d0*/  @P0 MOV R13, 0x400 ;  /* 0x00000400000d0802 */ /* 0x000fe20000000f00 */
[----:B------:R-:W-:Y:S01]  /*38e0*/  @P0 IMAD.MOV.U32 R0, RZ, RZ, R12 ;  /* 0x000000ffff000224 */ /* 0x000fe200078e000c */
[----:B------:R-:W-:Y:S01]  /*38f0*/  @P0 MOV R8, R10 ;  /* 0x0000000a00080202 */ /* 0x000fe20000000f00 */
[----:B------:R-:W-:Y:S01]  /*3900*/  @P0 IMAD.MOV.U32 R9, RZ, RZ, R11 ;  /* 0x000000ffff090224 */ /* 0x000fe200078e000b */
[----:B------:R-:W-:Y:S02]  /*3910*/  IADD3 R12, PT, PT, R12, 0x1, RZ ;  /* 0x000000010c0c7810 */ /* 0x000fe40007ffe0ff */
[----:B0-----:R-:W-:-:S05]  /*3920*/  @P0 LEA R13, R14, R13, 0x18 ;  /* 0x0000000d0e0d0211 */ /* 0x001fca00078ec0ff */
[----:B------:R1:W-:Y:S01]  /*3930*/  @P0 STS.64 [R13+0x10], R10 ;  /* 0x0000100a0d000388 */ /* 0x0003e20000000a00 */
[----:B------:R-:W-:Y:S05]  /*3940*/  @P1 BRA `(.L_x_36) ;  /* 0xfffffffc00c81947 */ /* 0x000fea000383ffff */
.L_x_35:
[----:B------:R-:W-:-:S13]  /*3950*/  ISETP.NE.AND P0, PT, R0, -0x1, PT ;  /* 0xffffffff0000780c */ /* 0x000fda0003f05270 */
[----:B------:R-:W-:Y:S05]  /*3960*/  @!P0 EXIT ;  /* 0x000000000000894d */ /* 0x000fea0003800000 */
[----:B------:R-:W3:Y:S01]  /*3970*/  LDC R3, c[0x0][0x3b8] ;  /* 0x0000ee00ff037b82 */ /* 0x000ee20000000800 */
[----:B0-----:R0:W-:Y:S01]  /*3980*/  STG.E.64 desc[UR8][R4.64], R8 ;  /* 0x0000000804007986 */ /* 0x0011e2000c101b08 */
[----:B---3--:R-:W-:-:S13]  /*3990*/  ISETP.GE.AND P0, PT, R3, 0x1, PT ;  /* 0x000000010300780c */ /* 0x008fda0003f06270 */
[----:B0-----:R-:W-:Y:S05]  /*39a0*/  @!P0 EXIT ;  /* 0x000000000000894d */ /* 0x001fea0003800000 */
[----:B------:R-:W-:Y:S01]  /*39b0*/  IMAD R7, R0, 0x8, R7 ;  /* 0x0000000800077824 */ /* 0x000fe200078e0207 */
[C---:B------:R-:W-:Y:S01]  /*39c0*/  IADD3 R0, PT, PT, R3.reuse, -0x1, RZ ;  /* 0xffffffff03007810 */ /* 0x040fe20007ffe0ff */
[----:B------:R-:W-:Y:S01]  /*39d0*/  IMAD.MOV.U32 R5, RZ, RZ, RZ ;  /* 0x000000ffff057224 */ /* 0x000fe200078e00ff */
[----:B------:R-:W-:Y:S02]  /*39e0*/  LOP3.LUT R4, R3, 0xf, RZ, 0xc0, !PT ;  /* 0x0000000f03047812 */ /* 0x000fe400078ec0ff */
[----:B------:R-:W-:Y:S01]  /*39f0*/  ISETP.GE.U32.AND P0, PT, R0, 0xf, PT ;  /* 0x0000000f0000780c */ /* 0x000fe20003f06070 */
[----:B------:R-:W0:Y:S01]  /*3a00*/  LDS.64 R6, [R7] ;  /* 0x0000000007067984 */ /* 0x000e220000000a00 */
[----:B------:R-:W-:Y:S01]  /*3a10*/  ISETP.NE.AND P1, PT, R4, RZ, PT ;  /* 0x000000ff0400720c */ /* 0x000fe20003f25270 */
[----:B0-----:R0:W3:Y:S10]  /*3a20*/  F2I.F64.TRUNC R0, R6 ;  /* 0x0000000600007311 */ /* 0x0010f4000030d100 */
[----:B------:R-:W-:Y:S05]  /*3a30*/  @!P0 BRA `(.L_x_37) ;  /* 0x00000004002c8947 */ /* 0x000fea0003800000 */
[----:B------:R-:W-:Y:S01]  /*3a40*/  LOP3.LUT R5, R3, 0x7ffffff0, RZ, 0xc0, !PT ;  /* 0x7ffffff003057812 */ /* 0x000fe200078ec0ff */
[----:B-1----:R-:W-:Y:S01]  /*3a50*/  IMAD R11, R2, R3, 0x7 ;  /* 0x00000007020b7424 */ /* 0x002fe200078e0203 */
[----:B---3--:R-:W-:-:S03]  /*3a60*/  MOV R10, R0 ;  /* 0x00000000000a7202 */ /* 0x008fc60000000f00 */
[----:B------:R-:W-:-:S07]  /*3a70*/  IMAD.MOV R12, RZ, RZ, -R5 ;  /* 0x000000ffff0c7224 */ /* 0x000fce00078e0a05 */
.L_x_38:
[----:B------:R-:W1:Y:S08]  /*3a80*/  LDC.64 R8, c[0x0][0x380] ;  /* 0x0000e000ff087b82 */ /* 0x000e700000000a00 */
[----:B0---4-:R-:W0:Y:S01]  /*3a90*/  LDC.64 R6, c[0x0][0x3b0] ;  /* 0x0000ec00ff067b82 */ /* 0x011e220000000a00 */
[----:B-1----:R-:W-:-:S05]  /*3aa0*/  IMAD.WIDE R8, R10, 0x8, R8 ;  /* 0x000000080a087825 */ /* 0x002fca00078e0208 */
[----:B------:R-:W3:Y:S01]  /*3ab0*/  LDG.E.64 R14, desc[UR8][R8.64] ;  /* 0x00000008080e7981 */ /* 0x000ee2000c1e1b00 */
[----:B------:R-:W-:-:S05]  /*3ac0*/  IADD3 R17, PT, PT, R11, -0x7, RZ ;  /* 0xfffffff90b117810 */ /* 0x000fca0007ffe0ff */
[----:B0-----:R-:W-:-:S05]  /*3ad0*/  IMAD.WIDE.U32 R16, R17, 0x8, R6 ;  /* 0x0000000811107825 */ /* 0x001fca00078e0006 */
[----:B---3--:R0:W-:Y:S04]  /*3ae0*/  STG.E.64 desc[UR8][R16.64], R14 ;  /* 0x0000000e10007986 */ /* 0x0081e8000c101b08 */
[----:B--2---:R-:W2:Y:S01]  /*3af0*/  LDG.E.64 R18, desc[UR8][R8.64+0x8] ;  /* 0x0000080808127981 */ /* 0x004ea2000c1e1b00 */
[----:B------:R-:W-:-:S04]  /*3b00*/  VIADD R21, R11, 0xfffffffa ;  /* 0xfffffffa0b157836 */ /* 0x000fc80000000000 */
[----:B------:R-:W-:Y:S01]  /*3b10*/  IMAD.WIDE.U32 R20, R21, 0x8, R6 ;  /* 0x0000000815147825 */ /* 0x000fe200078e0006 */
[----:B------:R-:W-:-:S04]  /*3b20*/  IADD3 R25, PT, PT, R11, -0x5, RZ ;  /* 0xfffffffb0b197810 */ /* 0x000fc80007ffe0ff */
[----:B--2---:R1:W-:Y:S04]  /*3b30*/  STG.E.64 desc[UR8][R20.64], R18 ;  /* 0x0000001214007986 */ /* 0x0043e8000c101b08 */
[----:B------:R-:W2:Y:S01]  /*3b40*/  LDG.E.64 R22, desc[UR8][R8.64+0x10] ;  /* 0x0000100808167981 */ /* 0x000ea2000c1e1b00 */
[----:B------:R-:W-:-:S04]  /*3b50*/  IMAD.WIDE.U32 R24, R25, 0x8, R6 ;  /* 0x0000000819187825 */ /* 0x000fc800078e0006 */
[----:B------:R-:W-:Y:S01]  /*3b60*/  VIADD R13, R11, 0xfffffffc ;  /* 0xfffffffc0b0d7836 */ /* 0x000fe20000000000 */
[----:B--2---:R2:W-:Y:S04]  /*3b70*/  STG.E.64 desc[UR8][R24.64], R22 ;  /* 0x0000001618007986 */ /* 0x0045e8000c101b08 */
[----:B------:R-:W3:Y:S01]  /*3b80*/  LDG.E.64 R26, desc[UR8][R8.64+0x18] ;  /* 0x00001808081a7981 */ /* 0x000ee2000c1e1b00 */
[----:B0-----:R-:W-:Y:S01]  /*3b90*/  IMAD.WIDE.U32 R14, R13, 0x8, R6 ;  /* 0x000000080d0e7825 */ /* 0x001fe200078e0006 */
[----:B------:R-:W-:-:S04]  /*3ba0*/  IADD3 R13, PT, PT, R11, -0x3, RZ ;  /* 0xfffffffd0b0d7810 */ /* 0x000fc80007ffe0ff */
[----:B---3--:R0:W-:Y:S04]  /*3bb0*/  STG.E.64 desc[UR8][R14.64], R26 ;  /* 0x0000001a0e007986 */ /* 0x0081e8000c101b08 */
[----:B------:R-:W3:Y:S01]  /*3bc0*/  LDG.E.64 R16, desc[UR8][R8.64+0x20] ;  /* 0x0000200808107981 */ /* 0x000ee2000c1e1b00 */
[----:B-1----:R-:W-:-:S04]  /*3bd0*/  IMAD.WIDE.U32 R18, R13, 0x8, R6 ;  /* 0x000000080d127825 */ /* 0x002fc800078e0006 */
[----:B------:R-:W-:Y:S01]  /*3be0*/  VIADD R13, R11, 0xfffffffe ;  /* 0xfffffffe0b0d7836 */ /* 0x000fe20000000000 */
[----:B---3--:R1:W-:Y:S04]  /*3bf0*/  STG.E.64 desc[UR8][R18.64], R16 ;  /* 0x0000001012007986 */ /* 0x0083e8000c101b08 */
[----:B------:R-:W3:Y:S01]  /*3c00*/  LDG.E.64 R20, desc[UR8][R8.64+0x28] ;  /* 0x0000280808147981 */ /* 0x000ee2000c1e1b00 */
[----:B--2---:R-:W-:Y:S01]  /*3c10*/  IMAD.WIDE.U32 R22, R13, 0x8, R6 ;  /* 0x000000080d167825 */ /* 0x004fe200078e0006 */
[----:B------:R-:W-:-:S04]  /*3c20*/  IADD3 R13, PT, PT, R11, -0x1, RZ ;  /* 0xffffffff0b0d7810 */ /* 0x000fc80007ffe0ff */
[----:B---3--:R2:W-:Y:S04]  /*3c30*/  STG.E.64 desc[UR8][R22.64], R20 ;  /* 0x0000001416007986 */ /* 0x0085e8000c101b08 */
[----:B------:R-:W3:Y:S01]  /*3c40*/  LDG.E.64 R24, desc[UR8][R8.64+0x30] ;  /* 0x0000300808187981 */ /* 0x000ee2000c1e1b00 */
[----:B0-----:R-:W-:-:S05]  /*3c50*/  IMAD.WIDE.U32 R14, R13, 0x8, R6 ;  /* 0x000000080d0e7825 */ /* 0x001fca00078e0006 */
[----:B---3--:R0:W-:Y:S04]  /*3c60*/  STG.E.64 desc[UR8][R14.64], R24 ;  /* 0x000000180e007986 */ /* 0x0081e8000c101b08 */
[----:B------:R-:W3:Y:S01]  /*3c70*/  LDG.E.64 R26, desc[UR8][R8.64+0x38] ;  /* 0x00003808081a7981 */ /* 0x000ee2000c1e1b00 */
[----:B------:R-:W-:-:S04]  /*3c80*/  IMAD.WIDE.U32 R28, R11, 0x8, R6 ;  /* 0x000000080b1c7825 */ /* 0x000fc800078e0006 */
[----:B-1----:R-:W-:Y:S01]  /*3c90*/  VIADD R19, R11, 0x1 ;  /* 0x000000010b137836 */ /* 0x002fe20000000000 */
[----:B---3--:R1:W-:Y:S04]  /*3ca0*/  STG.E.64 desc[UR8][R28.64], R26 ;  /* 0x0000001a1c007986 */ /* 0x0083e8000c101b08 */
[----:B------:R-:W3:Y:S01]  /*3cb0*/  LDG.E.64 R16, desc[UR8][R8.64+0x40] ;  /* 0x0000400808107981 */ /* 0x000ee2000c1e1b00 */
[----:B------:R-:W-:Y:S01]  /*3cc0*/  IMAD.WIDE.U32 R18, R19, 0x8, R6 ;  /* 0x0000000813127825 */ /* 0x000fe200078e0006 */
[----:B--2---:R-:W-:-:S04]  /*3cd0*/  IADD3 R23, PT, PT, R11, 0x2, RZ ;  /* 0x000000020b177810 */ /* 0x004fc80007ffe0ff */
[----:B---3--:R2:W-:Y:S04]  /*3ce0*/  STG.E.64 desc[UR8][R18.64], R16 ;  /* 0x0000001012007986 */ /* 0x0085e8000c101b08 */
[----:B------:R-:W3:Y:S01]  /*3cf0*/  LDG.E.64 R20, desc[UR8][R8.64+0x48] ;  /* 0x0000480808147981 */ /* 0x000ee2000c1e1b00 */
[----:B------:R-:W-:-:S04]  /*3d00*/  IMAD.WIDE.U32 R22, R23, 0x8, R6 ;  /* 0x0000000817167825 */ /* 0x000fc800078e0006 */
[----:B0-----:R-:W-:Y:S01]  /*3d10*/  VIADD R25, R11, 0x3 ;  /* 0x000000030b197836 */ /* 0x001fe20000000000 */
[----:B---3--:R0:W-:Y:S04]  /*3d20*/  STG.E.64 desc[UR8][R22.64], R20 ;  /* 0x0000001416007986 */ /* 0x0081e8000c101b08 */
[----:B------:R-:W3:Y:S01]  /*3d30*/  LDG.E.64 R14, desc[UR8][R8.64+0x50] ;  /* 0x00005008080e7981 */ /* 0x000ee2000c1e1b00 */
[----:B------:R-:W-:Y:S01]  /*3d40*/  IMAD.WIDE.U32 R24, R25, 0x8, R6 ;  /* 0x0000000819187825 */ /* 0x000fe200078e0006 */
[----:B------:R-:W-:-:S04]  /*3d50*/  IADD3 R13, PT, PT, R11, 0x4, RZ ;  /* 0x000000040b0d7810 */ /* 0x000fc80007ffe0ff */
[----:B---3--:R3:W-:Y:S04]  /*3d60*/  STG.E.64 desc[UR8][R24.64], R14 ;  /* 0x0000000e18007986 */ /* 0x0087e8000c101b08 */
[----:B-1----:R-:W4:Y:S01]  /*3d70*/  LDG.E.64 R26, desc[UR8][R8.64+0x58] ;  /* 0x00005808081a7981 */ /* 0x002f22000c1e1b00 */
[----:B--2---:R-:W-:-:S04]  /*3d80*/  IMAD.WIDE.U32 R16, R13, 0x8, R6 ;  /* 0x000000080d107825 */ /* 0x004fc800078e0006 */
[----:B------:R-:W-:Y:S01]  /*3d90*/  VIADD R13, R11, 0x5 ;  /* 0x000000050b0d7836 */ /* 0x000fe20000000000 */
[----:B----4-:R1:W-:Y:S04]  /*3da0*/  STG.E.64 desc[UR8][R16.64], R26 ;  /* 0x0000001a10007986 */ /* 0x0103e8000c101b08 */
[----:B------:R-:W2:Y:S01]  /*3db0*/  LDG.E.64 R18, desc[UR8][R8.64+0x60] ;  /* 0x0000600808127981 */ /* 0x000ea2000c1e1b00 */
[----:B0-----:R-:W-:Y:S01]  /*3dc0*/  IMAD.WIDE.U32 R20, R13, 0x8, R6 ;  /* 0x000000080d147825 */ /* 0x001fe200078e0006 */
[----:B------:R-:W-:-:S04]  /*3dd0*/  IADD3 R13, PT, PT, R11, 0x6, RZ ;  /* 0x000000060b0d7810 */ /* 0x000fc80007ffe0ff */
[----:B--2---:R4:W-:Y:S04]  /*3de0*/  STG.E.64 desc[UR8][R20.64], R18 ;  /* 0x0000001214007986 */ /* 0x0049e8000c101b08 */
[----:B------:R-:W2:Y:S01]  /*3df0*/  LDG.E.64 R22, desc[UR8][R8.64+0x68] ;  /* 0x0000680808167981 */ /* 0x000ea2000c1e1b00 */
[----:B---3--:R-:W-:-:S04]  /*3e00*/  IMAD.WIDE.U32 R14, R13, 0x8, R6 ;  /* 0x000000080d0e7825 */ /* 0x008fc800078e0006 */
[----:B------:R-:W-:Y:S01]  /*3e10*/  VIADD R13, R11, 0x7 ;  /* 0x000000070b0d7836 */ /* 0x000fe20000000000 */
[----:B--2---:R4:W-:Y:S04]  /*3e20*/  STG.E.64 desc[UR8][R14.64], R22 ;  /* 0x000000160e007986 */ /* 0x0049e8000c101b08 */
[----:B------:R-:W2:Y:S01]  /*3e30*/  LDG.E.64 R24, desc[UR8][R8.64+0x70] ;  /* 0x0000700808187981 */ /* 0x000ea2000c1e1b00 */
[----:B-1----:R-:W-:Y:S01]  /*3e40*/  IMAD.WIDE.U32 R16, R13, 0x8, R6 ;  /* 0x000000080d107825 */ /* 0x002fe200078e0006 */
[----:B------:R-:W-:-:S04]  /*3e50*/  IADD3 R13, PT, PT, R11, 0x8, RZ ;  /* 0x000000080b0d7810 */ /* 0x000fc80007ffe0ff */
[----:B--2---:R4:W-:Y:S04]  /*3e60*/  STG.E.64 desc[UR8][R16.64], R24 ;  /* 0x0000001810007986 */ /* 0x0049e8000c101b08 */
[----:B------:R-:W2:Y:S01]  /*3e70*/  LDG.E.64 R26, desc[UR8][R8.64+0x78] ;  /* 0x00007808081a7981 */ /* 0x000ea2000c1e1b00 */
[----:B------:R-:W-:Y:S01]  /*3e80*/  IMAD.WIDE.U32 R6, R13, 0x8, R6 ;  /* 0x000000080d067825 */ /* 0x000fe200078e0006 */
[----:B------:R-:W-:-:S03]  /*3e90*/  IADD3 R10, PT, PT, R10, 0x10, RZ ;  /* 0x000000100a0a7810 */ /* 0x000fc60007ffe0ff */
[----:B------:R-:W-:Y:S02]  /*3ea0*/  VIADD R12, R12, 0x10 ;  /* 0x000000100c0c7836 */ /* 0x000fe40000000000 */
[----:B------:R-:W-:-:S03]  /*3eb0*/  VIADD R11, R11, 0x10 ;  /* 0x000000100b0b7836 */ /* 0x000fc60000000000 */
[----:B------:R-:W-:Y:S01]  /*3ec0*/  ISETP.NE.AND P0, PT, R12, RZ, PT ;  /* 0x000000ff0c00720c */ /* 0x000fe20003f05270 */
[----:B--2---:R4:W-:-:S12]  /*3ed0*/  STG.E.64 desc[UR8][R6.64], R26 ;  /* 0x0000001a06007986 */ /* 0x0049d8000c101b08 */
[----:B------:R-:W-:Y:S05]  /*3ee0*/  @P0 BRA `(.L_x_38) ;  /* 0xfffffff800e40947 */ /* 0x000fea000383ffff */
.L_x_37:
[----:B------:R-:W-:Y:S05]  /*3ef0*/  @!P1 EXIT ;  /* 0x000000000000994d */ /* 0x000fea0003800000 */
[----:B------:R-:W-:Y:S02]  /*3f00*/  ISETP.GE.U32.AND P0, PT, R4, 0x8, PT ;  /* 0x000000080400780c */ /* 0x000fe40003f06070 */
[----:B-1----:R-:W-:-:S04]  /*3f10*/  LOP3.LUT R10, R3, 0x7, RZ, 0xc0, !PT ;  /* 0x00000007030a7812 */ /* 0x002fc800078ec0ff */
[----:B------:R-:W-:-:S07]  /*3f20*/  ISETP.NE.AND P1, PT, R10, RZ, PT ;  /* 0x000000ff0a00720c */ /* 0x000fce0003f25270 */
[----:B------:R-:W-:Y:S06]  /*3f30*/  @!P0 BRA `(.L_x_39) ;  /* 0x0000000000948947 */ /* 0x000fec0003800000 */
[----:B------:R-:W1:Y:S01]  /*3f40*/  LDC.64 R8, c[0x0][0x380] ;  /* 0x0000e000ff087b82 */ /* 0x000e620000000a00 */
[----:B0--34-:R-:W-:-:S05]  /*3f50*/  IADD3 R7, PT, PT, R0, R5, RZ ;  /* 0x0000000500077210 */ /* 0x019fca0007ffe0ff */
[----:B-1----:R-:W-:Y:S02]  /*3f60*/  IMAD.WIDE R8, R7, 0x8, R8 ;  /* 0x0000000807087825 */ /* 0x002fe400078e0208 */
[----:B------:R-:W0:Y:S03]  /*3f70*/  LDC.64 R6, c[0x0][0x3b0] ;  /* 0x0000ec00ff067b82 */ /* 0x000e260000000a00 */
[----:B------:R-:W3:Y:S01]  /*3f80*/  LDG.E.64 R12, desc[UR8][R8.64] ;  /* 0x00000008080c7981 */ /* 0x000ee2000c1e1b00 */
[----:B------:R-:W-:-:S04]  /*3f90*/  IMAD R11, R2, R3, R5 ;  /* 0x00000003020b7224 */ /* 0x000fc800078e0205 */
[----:B0-----:R-:W-:-:S05]  /*3fa0*/  IMAD.WIDE.U32 R14, R11, 0x8, R6 ;  /* 0x000000080b0e7825 */ /* 0x001fca00078e0006 */
[----:B---3--:R0:W-:Y:S04]  /*3fb0*/  STG.E.64 desc[UR8][R14.64], R12 ;  /* 0x0000000c0e007986 */ /* 0x0081e8000c101b08 */
[----:B------:R-:W3:Y:S01]  /*3fc0*/  LDG.E.64 R16, desc[UR8][R8.64+0x8] ;  /* 0x0000080808107981 */ /* 0x000ee2000c1e1b00 */
[----:B--2---:R-:W-:-:S04]  /*3fd0*/  VIADD R19, R11, 0x1 ;  /* 0x000000010b137836 */ /* 0x004fc80000000000 */
[----:B------:R-:W-:Y:S01]  /*3fe0*/  IMAD.WIDE.U32 R18, R19, 0x8, R6 ;  /* 0x0000000813127825 */ /* 0x000fe200078e0006 */
[----:B------:R-:W-:-:S04]  /*3ff0*/  IADD3 R23, PT, PT, R11, 0x2, RZ ;  /* 0x000000020b177810 */ /* 0x000fc80007ffe0ff */
[----:B---3--:R1:W-:Y:S04]  /*4000*/  STG.E.64 desc[UR8][R18.64], R16 ;  /* 0x0000001012007986 */ /* 0x0083e8000c101b08 */
[----:B------:R-:W2:Y:S01]  /*4010*/  LDG.E.64 R20, desc[UR8][R8.64+0x10] ;  /* 0x0000100808147981 */ /* 0x000ea2000c1e1b00 */
[----:B------:R-:W-:-:S04]  /*4020*/  IMAD.WIDE.U32 R22, R23, 0x8, R6 ;  /* 0x0000000817167825 */ /* 0x000fc800078e0006 */
[----:B------:R-:W-:Y:S01]  /*4030*/  VIADD R27, R11, 0x3 ;  /* 0x000000030b1b7836 */ /* 0x000fe20000000000 */
[----:B--2---:R2:W-:Y:S04]  /*4040*/  STG.E.64 desc[UR8][R22.64], R20 ;  /* 0x0000001416007986 */ /* 0x0045e8000c101b08 */
[----:B------:R-:W3:Y:S01]  /*4050*/  LDG.E.64 R24, desc[UR8][R8.64+0x18] ;  /* 0x0000180808187981 */ /* 0x000ee2000c1e1b00 */
[----:B0-----:R-:W-:Y:S01]  /*4060*/  IMAD.WIDE.U32 R12, R27, 0x8, R6 ;  /* 0x000000081b0c7825 */ /* 0x001fe200078e0006 */
[----:B------:R-:W-:-:S04]  /*4070*/  IADD3 R27, PT, PT, R11, 0x4, RZ ;  /* 0x000000040b1b7810 */ /* 0x000fc80007ffe0ff */
[----:B---3--:R0:W-:Y:S04]  /*4080*/  STG.E.64 desc[UR8][R12.64], R24 ;  /* 0x000000180c007986 */ /* 0x0081e8000c101b08 */
[----:B------:R-:W3:Y:S01]  /*4090*/  LDG.E.64 R14, desc[UR8][R8.64+0x20] ;  /* 0x00002008080e7981 */ /* 0x000ee2000c1e1b00 */
[----:B-1----:R-:W-:-:S04]  /*40a0*/  IMAD.WIDE.U32 R16, R27, 0x8, R6 ;  /* 0x000000081b107825 */ /* 0x002fc800078e0006 */
[----:B------:R-:W-:Y:S01]  /*40b0*/  VIADD R27, R11, 0x5 ;  /* 0x000000050b1b7836 */ /* 0x000fe20000000000 */
[----:B---3--:R1:W-:Y:S04]  /*40c0*/  STG.E.64 desc[UR8][R16.64], R14 ;  /* 0x0000000e10007986 */ /* 0x0083e8000c101b08 */
[----:B------:R-:W3:Y:S01]  /*40d0*/  LDG.E.64 R18, desc[UR8][R8.64+0x28] ;  /* 0x0000280808127981 */ /* 0x000ee2000c1e1b00 */
[----:B--2---:R-:W-:Y:S01]  /*40e0*/  IMAD.WIDE.U32 R20, R27, 0x8, R6 ;  /* 0x000000081b147825 */ /* 0x004fe200078e0006 */
[----:B------:R-:W-:-:S04]  /*40f0*/  IADD3 R27, PT, PT, R11, 0x6, RZ ;  /* 0x000000060b1b7810 */ /* 0x000fc80007ffe0ff */
[----:B---3--:R1:W-:Y:S04]  /*4100*/  STG.E.64 desc[UR8][R20.64], R18 ;  /* 0x0000001214007986 */ /* 0x0083e8000c101b08 */
[----:B------:R-:W2:Y:S01]  /*4110*/  LDG.E.64 R22, desc[UR8][R8.64+0x30] ;  /* 0x0000300808167981 */ /* 0x000ea2000c1e1b00 */
[----:B0-----:R-:W-:-:S04]  /*4120*/  IMAD.WIDE.U32 R12, R27, 0x8, R6 ;  /* 0x000000081b0c7825 */ /* 0x001fc800078e0006 */
[----:B------:R-:W-:Y:S01]  /*4130*/  VIADD R11, R11, 0x7 ;  /* 0x000000070b0b7836 */ /* 0x000fe20000000000 */
[----:B--2---:R1:W-:Y:S04]  /*4140*/  STG.E.64 desc[UR8][R12.64], R22 ;  /* 0x000000160c007986 */ /* 0x0043e8000c101b08 */
[----:B------:R-:W2:Y:S01]  /*4150*/  LDG.E.64 R24, desc[UR8][R8.64+0x38] ;  /* 0x0000380808187981 */ /* 0x000ea2000c1e1b00 */
[----:B------:R-:W-:Y:S01]  /*4160*/  IMAD.WIDE.U32 R6, R11, 0x8, R6 ;  /* 0x000000080b067825 */ /* 0x000fe200078e0006 */
[----:B------:R-:W-:-:S04]  /*4170*/  IADD3 R5, PT, PT, R5, 0x8, RZ ;  /* 0x0000000805057810 */ /* 0x000fc80007ffe0ff */
[----:B--2---:R1:W-:Y:S03]  /*4180*/  STG.E.64 desc[UR8][R6.64], R24 ;  /* 0x0000001806007986 */ /* 0x0043e6000c101b08 */
.L_x_39:
[----:B------:R-:W-:Y:S05]  /*4190*/  @!P1 EXIT ;  /* 0x000000000000994d */ /* 0x000fea0003800000 */
[----:B------:R-:W-:Y:S02]  /*41a0*/  ISETP.GE.U32.AND P0, PT, R10, 0x4, PT ;  /* 0x000000040a00780c */ /* 0x000fe40003f06070 */
[----:B------:R-:W-:-:S04]  /*41b0*/  LOP3.LUT R4, R3, 0x3, RZ, 0xc0, !PT ;  /* 0x0000000303047812 */ /* 0x000fc800078ec0ff */
[----:B------:R-:W-:-:S07]  /*41c0*/  ISETP.NE.AND P1, PT, R4, RZ, PT ;  /* 0x000000ff0400720c */ /* 0x000fce0003f25270 */
[----:B------:R-:W-:Y:S06]  /*41d0*/  @!P0 BRA `(.L_x_40) ;  /* 0x0000000000548947 */ /* 0x000fec0003800000 */
[----:B------:R-:W5:Y:S01]  /*41e0*/  LDC.64 R8, c[0x0][0x380] ;  /* 0x0000e000ff087b82 */ /* 0x000f620000000a00 */
[----:B01-34-:R-:W-:-:S04]  /*41f0*/  IMAD.IADD R7, R0, 0x1, R5 ;  /* 0x0000000100077824 */ /* 0x01bfc800078e0205 */
[----:B-----5:R-:W-:-:S03]  /*4200*/  IMAD.WIDE R8, R7, 0x8, R8 ;  /* 0x0000000807087825 */ /* 0x020fc600078e0208 */
[----:B------:R-:W2:Y:S02]  /*4210*/  LDC.64 R6, c[0x0][0x3b0] ;  /* 0x0000ec00ff067b82 */ /* 0x000ea40000000a00 */
[----:B------:R-:W3:Y:S01]  /*4220*/  LDG.E.64 R10, desc[UR8][R8.64] ;  /* 0x00000008080a7981 */ /* 0x000ee2000c1e1b00 */
[----:B------:R-:W-:-:S04]  /*4230*/  IMAD R25, R2, R3, R5 ;  /* 0x0000000302197224 */ /* 0x000fc800078e0205 */
[----:B--2---:R-:W-:-:S05]  /*4240*/  IMAD.WIDE.U32 R18, R25, 0x8, R6 ;  /* 0x0000000819127825 */ /* 0x004fca00078e0006 */
[----:B---3--:R0:W-:Y:S04]  /*4250*/  STG.E.64 desc[UR8][R18.64], R10 ;  /* 0x0000000a12007986 */ /* 0x0081e8000c101b08 */
[----:B------:R-:W2:Y:S01]  /*4260*/  LDG.E.64 R12, desc[UR8][R8.64+0x8] ;  /* 0x00000808080c7981 */ /* 0x000ea2000c1e1b00 */
[----:B------:R-:W-:-:S05]  /*4270*/  IADD3 R21, PT, PT, R25, 0x1, RZ ;  /* 0x0000000119157810 */ /* 0x000fca0007ffe0ff */
[----:B------:R-:W-:-:S05]  /*4280*/  IMAD.WIDE.U32 R20, R21, 0x8, R6 ;  /* 0x0000000815147825 */ /* 0x000fca00078e0006 */
[----:B--2---:R0:W-:Y:S04]  /*4290*/  STG.E.64 desc[UR8][R20.64], R12 ;  /* 0x0000000c14007986 */ /* 0x0041e8000c101b08 */
[----:B------:R-:W2:Y:S01]  /*42a0*/  LDG.E.64 R14, desc[UR8][R8.64+0x10] ;  /* 0x00001008080e7981 */ /* 0x000ea2000c1e1b00 */
[----:B------:R-:W-:-:S04]  /*42b0*/  VIADD R23, R25, 0x2 ;  /* 0x0000000219177836 */ /* 0x000fc80000000000 */
[----:B------:R-:W-:Y:S01]  /*42c0*/  IMAD.WIDE.U32 R22, R23, 0x8, R6 ;  /* 0x0000000817167825 */ /* 0x000fe200078e0006 */
[----:B------:R-:W-:-:S04]  /*42d0*/  IADD3 R25, PT, PT, R25, 0x3, RZ ;  /* 0x0000000319197810 */ /* 0x000fc80007ffe0ff */
[----:B--2---:R0:W-:Y:S04]  /*42e0*/  STG.E.64 desc[UR8][R22.64], R14 ;  /* 0x0000000e16007986 */ /* 0x0041e8000c101b08 */
[----:B------:R-:W2:Y:S01]  /*42f0*/  LDG.E.64 R16, desc[UR8][R8.64+0x18] ;  /* 0x0000180808107981 */ /* 0x000ea2000c1e1b00 */
[----:B------:R-:W-:-:S04]  /*4300*/  IMAD.WIDE.U32 R6, R25, 0x8, R6 ;  /* 0x0000000819067825 */ /* 0x000fc800078e0006 */
[----:B------:R-:W-:Y:S01]  /*4310*/  VIADD R5, R5, 0x4 ;  /* 0x0000000405057836 */ /* 0x000fe20000000000 */
[----:B--2---:R0:W-:Y:S06]  /*4320*/  STG.E.64 desc[UR8][R6.64], R16 ;  /* 0x0000001006007986 */ /* 0x0041ec000c101b08 */
.L_x_40:
[----:B------:R-:W-:Y:S05]  /*4330*/  @!P1 EXIT ;  /* 0x000000000000994d */ /* 0x000fea0003800000 */
[----:B01--4-:R-:W0:Y:S01]  /*4340*/  LDC.64 R6, c[0x0][0x380] ;  /* 0x0000e000ff067b82 */ /* 0x013e220000000a00 */
[----:B---3--:R-:W-:Y:S01]  /*4350*/  IADD3 R13, PT, PT, R0, R5, RZ ;  /* 0x00000005000d7210 */ /* 0x008fe20007ffe0ff */
[----:B------:R-:W-:Y:S02]  /*4360*/  IMAD R11, R2, R3, R5 ;  /* 0x00000003020b7224 */ /* 0x000fe400078e0205 */
[----:B------:R-:W-:-:S04]  /*4370*/  IMAD.MOV R0, RZ, RZ, -R4 ;  /* 0x000000ffff007224 */ /* 0x000fc800078e0a04 */
[----:B------:R-:W1:Y:S03]  /*4380*/  LDC.64 R8, c[0x0][0x3b0] ;  /* 0x0000ec00ff087b82 */ /* 0x000e660000000a00 */
.L_x_41:
[----:B0--3--:R-:W-:-:S06]  /*4390*/  IMAD.WIDE R2, R13, 0x8, R6 ;  /* 0x000000080d027825 */ /* 0x009fcc00078e0206 */
[----:B------:R-:W3:Y:S01]  /*43a0*/  LDG.E.64 R2, desc[UR8][R2.64] ;  /* 0x0000000802027981 */ /* 0x000ee2000c1e1b00 */
[----:B-1----:R-:W-:Y:S01]  /*43b0*/  IMAD.WIDE.U32 R4, R11, 0x8, R8 ;  /* 0x000000080b047825 */ /* 0x002fe200078e0008 */
[----:B------:R-:W-:Y:S02]  /*43c0*/  IADD3 R0, PT, PT, R0, 0x1, RZ ;  /* 0x0000000100007810 */ /* 0x000fe40007ffe0ff */
[----:B------:R-:W-:Y:S01]  /*43d0*/  IADD3 R13, PT, PT, R13, 0x1, RZ ;  /* 0x000000010d0d7810 */ /* 0x000fe20007ffe0ff */
[----:B------:R-:W-:Y:S01]  /*43e0*/  VIADD R11, R11, 0x1 ;  /* 0x000000010b0b7836 */ /* 0x000fe20000000000 */
[----:B------:R-:W-:Y:S01]  /*43f0*/  ISETP.NE.AND P0, PT, R0, RZ, PT ;  /* 0x000000ff0000720c */ /* 0x000fe20003f05270 */
[----:B---3--:R3:W-:-:S12]  /*4400*/  STG.E.64 desc[UR8][R4.64], R2 ;  /* 0x0000000204007986 */ /* 0x0087d8000c101b08 */
[----:B------:R-:W-:Y:S05]  /*4410*/  @P0 BRA `(.L_x_41) ;  /* 0xfffffffc00dc0947 */ /* 0x000fea000383ffff */
[----:B------:R-:W-:Y:S05]  /*4420*/  EXIT ;  /* 0x000000000000794d */ /* 0x000fea0003800000 */
.L_x_42:
        /* <DEDUP_REMOVED lines=13> */
.L_x_44:


//--------------------- .nv.global.init           --------------------------
	.section	.nv.global.init,"aw",@progbits
	.align	4
.nv.global.init:
	.type		mrg32k3aM1SubSeq,@object
	.size		mrg32k3aM1SubSeq,(mrg32k3aM2SubSeq - mrg32k3aM1SubSeq)
mrg32k3aM1SubSeq:
        /*0000*/ 	.byte	0x0b, 0xcc, 0xee, 0x04, 0x73, 0x29, 0x8b, 0x6f, 0xf6, 0x53, 0x03, 0xf6, 0x23, 0xf6, 0xea, 0xda
        /* <DEDUP_REMOVED lines=125> */
	.type		mrg32k3aM2SubSeq,@object
	.size		mrg32k3aM2SubSeq,(mrg32k3aM1 - mrg32k3aM2SubSeq)
mrg32k3aM2SubSeq:
        /* <DEDUP_REMOVED lines=126> */
	.type		mrg32k3aM1,@object
	.size		mrg32k3aM1,(mrg32k3aM1Seq - mrg32k3aM1)
mrg32k3aM1:
        /* <DEDUP_REMOVED lines=144> */
	.type		mrg32k3aM1Seq,@object
	.size		mrg32k3aM1Seq,(mrg32k3aM2 - mrg32k3aM1Seq)
mrg32k3aM1Seq:
        /* <DEDUP_REMOVED lines=144> */
	.type		mrg32k3aM2,@object
	.size		mrg32k3aM2,(mrg32k3aM2Seq - mrg32k3aM2)
mrg32k3aM2:
        /* <DEDUP_REMOVED lines=144> */
	.type		mrg32k3aM2Seq,@object
	.size		mrg32k3aM2Seq,(precalc_xorwow_matrix - mrg32k3aM2Seq)
mrg32k3aM2Seq:
        /* <DEDUP_REMOVED lines=144> */
	.type		precalc_xorwow_matrix,@object
	.size		precalc_xorwow_matrix,(precalc_xorwow_offset_matrix - precalc_xorwow_matrix)
precalc_xorwow_matrix:
        /* <DEDUP_REMOVED lines=6400> */
	.type		precalc_xorwow_offset_matrix,@object
	.size		precalc_xorwow_offset_matrix,(.L_1 - precalc_xorwow_offset_matrix)
precalc_xorwow_offset_matrix:
        /* <DEDUP_REMOVED lines=6400> */
.L_1:


//--------------------- .nv.shared._Z14findGlobalBestPdS_iiS_S_ --------------------------
	.section	.nv.shared._Z14findGlobalBestPdS_iiS_S_,"aw",@nobits
	.sectionflags	@""
	.align	16
	.zero		1024


//--------------------- .nv.shared.reserved.0     --------------------------
	.section	.nv.shared.reserved.0,"aw",@nobits
	.weak		__nv_reservedSMEM_offset_0_alias
	.size		__nv_reservedSMEM_offset_0_alias, 0, 64
	.other		__nv_reservedSMEM_offset_0_alias,@"STO_CUDA_RESERVED_SHARED STV_DEFAULT"
__nv_reservedSMEM_offset_0_alias:
	.zero		0
	.zero		64


//--------------------- .nv.shared._Z15updateParticlesPdS_S_S_S_S_S_iS_S_ii --------------------------
	.section	.nv.shared._Z15updateParticlesPdS_S_S_S_S_S_iS_S_ii,"aw",@nobits
	.sectionflags	@""
	.align	16
.nv.shared._Z15updateParticlesPdS_S_S_S_S_S_iS_S_ii:
	.zero		1040


//--------------------- .nv.constant0._Z14findGlobalBestPdS_iiS_S_ --------------------------
	.section	.nv.constant0._Z14findGlobalBestPdS_iiS_S_,"a",@progbits
	.sectionflags	@""
	.align	4
.nv.constant0._Z14findGlobalBestPdS_iiS_S_:
	.zero		936


//--------------------- .nv.constant0._Z15updateParticlesPdS_S_S_S_S_S_iS_S_ii --------------------------
	.section	.nv.constant0._Z15updateParticlesPdS_S_S_S_S_S_iS_S_ii,"a",@progbits
	.sectionflags	@""
	.align	4
.nv.constant0._Z15updateParticlesPdS_S_S_S_S_S_iS_S_ii:
	.zero		984


//--------------------- SYMBOLS --------------------------

	.type		.nv.reservedSmem.offset0,@object
	.size		.nv.reservedSmem.offset0,0x4
	.type		.nv.reservedSmem.cap,@object
	.size		.nv.reservedSmem.cap,0x4
